	.target	sm_100a

	.elftype	@"ET_EXEC"


//--------------------- .note.nv.tkinfo           --------------------------
	.section	.note.nv.tkinfo,"",@"SHT_NOTE"
	.sectionflags	@"SHF_NOTE_NV_TKINFO"
	.tkinfo
        /*0018*/ 	.word	0x00000002
        /*0030*/ 	.string	""
        /*0030*/ 	.string	"ptxas"
        /*0030*/ 	.string	"Cuda compilation tools, release 13.0, V13.0.88"
        /*0030*/ 	.string	"Build cuda_13.0.r13.0/compiler.36424714_0"
        /*0030*/ 	.string	"-arch sm_100a -m 64 "



//--------------------- .note.nv.cuinfo           --------------------------
	.section	.note.nv.cuinfo,"",@"SHT_NOTE"
	.sectionflags	@"SHF_NOTE_NV_CUINFO"
        /*0018*/ 	.short	0x0002
        /*001a*/ 	.short	0x0064
        /*001c*/ 	.short	0x0082
	.zero		2


//--------------------- .nv.info                  --------------------------
	.section	.nv.info,"",@"SHT_CUDA_INFO"
	.align	4


	//----- nvinfo : EIATTR_REGCOUNT
	.align		4
        /*0000*/ 	.byte	0x04, 0x2f
        /*0002*/ 	.short	(.L_20 - .L_19)
	.align		4
.L_19:
        /*0004*/ 	.word	index@(_ZN7cutlass13device_kernelINS_4gemm6kernel13GemmUniversalIN4cute5tupleIJiiiiEEENS1_10collective13CollectiveMmaINS1_35MainloopSm100TmaUmmaWarpSpecializedILi5ELi2ELi2ENS5_IJNS4_1CILi1EEENSA_ILi2EEESB_EEEEENS5_IJNSA_ILi128EEENSA_ILi256EEENSA_ILi64EEEEEENS_12float_e4m3_tENS5_IJlSB_lEEESJ_SK_NS4_8TiledMMAINS4_8MMA_AtomIJNS4_10MMA_TraitsINS4_19SM100_MMA_F8F6F4_SSEJSJ_SJ_fSF_SG_NS4_17integral_constantINS4_4UMMA5MajorELSR_0EEESS_NSP_INSQ_7ScaleInELST_0EEESU_EEEEEENS4_6LayoutINS5_IJSB_SB_SB_EEENS5_IJNSA_ILi0EEESZ_SZ_EEEEENS5_IJNS4_10UnderscoreES12_S12_EEEEENS4_23SM90_TMA_LOAD_MULTICASTENS4_14ComposedLayoutINS4_7SwizzleILi2ELi4ELi3EEENS4_18smem_ptr_flag_bitsILi8EEENSX_INS5_IJNSA_ILi8EEESH_EEENS5_IJSH_SB_EEEEEEEvNS4_8identityENS4_13SM90_TMA_LOADES1F_vS1G_EENS_8epilogue10collective18CollectiveEpilogueINS1J_23Sm100TmaWarpSpecializedILi4ELi2ELi64ELb0ELb0EEEJSI_NS5_IJNSX_ISF_SB_EENSX_ISH_SB_EEEEESJ_SK_SJ_SK_NS1J_6fusion15FusionCallbacksIS1N_NS1R_17LinearCombinationISJ_fSJ_fLNS_15FloatRoundStyleE2EEESI_S1Q_JEEENS4_5SM1004TMEM4LOAD26SM100_TMEM_LOAD_32dp32b64xES1H_S1F_NS4_39AutoVectorizingCopyWithAssumedAlignmentILi128EEENS4_14SM90_TMA_STOREES1F_S22_S22_EEEvvEEEEvNT_6ParamsE)
        /*0008*/ 	.word	0x000000ce


	//----- nvinfo : EIATTR_FRAME_SIZE
	.align		4
.L_20:
        /*000c*/ 	.byte	0x04, 0x11
        /*000e*/ 	.short	(.L_22 - .L_21)
	.align		4
.L_21:
        /*0010*/ 	.word	index@($__internal_2_$__cuda_sm10x_tcgen05_guardrail_trap_unallocated_columns_being_dealloced)
        /*0014*/ 	.word	0x00000000


	//----- nvinfo : EIATTR_FRAME_SIZE
	.align		4
.L_22:
        /*0018*/ 	.byte	0x04, 0x11
        /*001a*/ 	.short	(.L_24 - .L_23)
	.align		4
.L_23:
        /*001c*/ 	.word	index@($__internal_1_$__cuda_sm10x_tcgen05_guardrail_trap_phase_invalid_during_alloc)
        /*0020*/ 	.word	0x00000000


	//----- nvinfo : EIATTR_FRAME_SIZE
	.align		4
.L_24:
        /*0024*/ 	.byte	0x04, 0x11
        /*0026*/ 	.short	(.L_26 - .L_25)
	.align		4
.L_25:
        /*0028*/ 	.word	index@($__internal_0_$__cuda_sm10x_tcgen05_guardrail_trap_col_being_dealloced_not_returned_by_alloc)
        /*002c*/ 	.word	0x00000000


	//----- nvinfo : EIATTR_FRAME_SIZE
	.align		4
.L_26:
        /*0030*/ 	.byte	0x04, 0x11
        /*0032*/ 	.short	(.L_28 - .L_27)
	.align		4
.L_27:
        /*0034*/ 	.word	index@(_ZN7cutlass13device_kernelINS_4gemm6kernel13GemmUniversalIN4cute5tupleIJiiiiEEENS1_10collective13CollectiveMmaINS1_35MainloopSm100TmaUmmaWarpSpecializedILi5ELi2ELi2ENS5_IJNS4_1CILi1EEENSA_ILi2EEESB_EEEEENS5_IJNSA_ILi128EEENSA_ILi256EEENSA_ILi64EEEEEENS_12float_e4m3_tENS5_IJlSB_lEEESJ_SK_NS4_8TiledMMAINS4_8MMA_AtomIJNS4_10MMA_TraitsINS4_19SM100_MMA_F8F6F4_SSEJSJ_SJ_fSF_SG_NS4_17integral_constantINS4_4UMMA5MajorELSR_0EEESS_NSP_INSQ_7ScaleInELST_0EEESU_EEEEEENS4_6LayoutINS5_IJSB_SB_SB_EEENS5_IJNSA_ILi0EEESZ_SZ_EEEEENS5_IJNS4_10UnderscoreES12_S12_EEEEENS4_23SM90_TMA_LOAD_MULTICASTENS4_14ComposedLayoutINS4_7SwizzleILi2ELi4ELi3EEENS4_18smem_ptr_flag_bitsILi8EEENSX_INS5_IJNSA_ILi8EEESH_EEENS5_IJSH_SB_EEEEEEEvNS4_8identityENS4_13SM90_TMA_LOADES1F_vS1G_EENS_8epilogue10collective18CollectiveEpilogueINS1J_23Sm100TmaWarpSpecializedILi4ELi2ELi64ELb0ELb0EEEJSI_NS5_IJNSX_ISF_SB_EENSX_ISH_SB_EEEEESJ_SK_SJ_SK_NS1J_6fusion15FusionCallbacksIS1N_NS1R_17LinearCombinationISJ_fSJ_fLNS_15FloatRoundStyleE2EEESI_S1Q_JEEENS4_5SM1004TMEM4LOAD26SM100_TMEM_LOAD_32dp32b64xES1H_S1F_NS4_39AutoVectorizingCopyWithAssumedAlignmentILi128EEENS4_14SM90_TMA_STOREES1F_S22_S22_EEEvvEEEEvNT_6ParamsE)
        /*0038*/ 	.word	0x00000000


	//----- nvinfo : EIATTR_MIN_STACK_SIZE
	.align		4
.L_28:
        /*003c*/ 	.byte	0x04, 0x12
        /*003e*/ 	.short	(.L_30 - .L_29)
	.align		4
.L_29:
        /*0040*/ 	.word	index@(_ZN7cutlass13device_kernelINS_4gemm6kernel13GemmUniversalIN4cute5tupleIJiiiiEEENS1_10collective13CollectiveMmaINS1_35MainloopSm100TmaUmmaWarpSpecializedILi5ELi2ELi2ENS5_IJNS4_1CILi1EEENSA_ILi2EEESB_EEEEENS5_IJNSA_ILi128EEENSA_ILi256EEENSA_ILi64EEEEEENS_12float_e4m3_tENS5_IJlSB_lEEESJ_SK_NS4_8TiledMMAINS4_8MMA_AtomIJNS4_10MMA_TraitsINS4_19SM100_MMA_F8F6F4_SSEJSJ_SJ_fSF_SG_NS4_17integral_constantINS4_4UMMA5MajorELSR_0EEESS_NSP_INSQ_7ScaleInELST_0EEESU_EEEEEENS4_6LayoutINS5_IJSB_SB_SB_EEENS5_IJNSA_ILi0EEESZ_SZ_EEEEENS5_IJNS4_10UnderscoreES12_S12_EEEEENS4_23SM90_TMA_LOAD_MULTICASTENS4_14ComposedLayoutINS4_7SwizzleILi2ELi4ELi3EEENS4_18smem_ptr_flag_bitsILi8EEENSX_INS5_IJNSA_ILi8EEESH_EEENS5_IJSH_SB_EEEEEEEvNS4_8identityENS4_13SM90_TMA_LOADES1F_vS1G_EENS_8epilogue10collective18CollectiveEpilogueINS1J_23Sm100TmaWarpSpecializedILi4ELi2ELi64ELb0ELb0EEEJSI_NS5_IJNSX_ISF_SB_EENSX_ISH_SB_EEEEESJ_SK_SJ_SK_NS1J_6fusion15FusionCallbacksIS1N_NS1R_17LinearCombinationISJ_fSJ_fLNS_15FloatRoundStyleE2EEESI_S1Q_JEEENS4_5SM1004TMEM4LOAD26SM100_TMEM_LOAD_32dp32b64xES1H_S1F_NS4_39AutoVectorizingCopyWithAssumedAlignmentILi128EEENS4_14SM90_TMA_STOREES1F_S22_S22_EEEvvEEEEvNT_6ParamsE)
        /*0044*/ 	.word	0x00000000
.L_30:


//--------------------- .nv.compat                --------------------------
	.section	.nv.compat,"",@"SHT_CUDA_COMPAT_INFO"
	.align	4
        /*0000*/ 	.byte	0x02, 0x09, 0x01, 0x00, 0x02, 0x02, 0x02, 0x00, 0x02, 0x05, 0x05, 0x00, 0x03, 0x07, 0x01, 0x01
        /*0010*/ 	.byte	0x02, 0x03, 0x01, 0x00, 0x02, 0x06, 0x01, 0x00, 0x04, 0x0b, 0x08, 0x00, 0x09, 0x00, 0x00, 0x00
        /*0020*/ 	.byte	0x00, 0x00, 0x00, 0x00


//--------------------- .nv.info._ZN7cutlass13device_kernelINS_4gemm6kernel13GemmUniversalIN4cute5tupleIJiiiiEEENS1_10collective13CollectiveMmaINS1_35MainloopSm100TmaUmmaWarpSpecializedILi5ELi2ELi2ENS5_IJNS4_1CILi1EEENSA_ILi2EEESB_EEEEENS5_IJNSA_ILi128EEENSA_ILi256EEENSA_ILi64EEEEEENS_12float_e4m3_tENS5_IJlSB_lEEESJ_SK_NS4_8TiledMMAINS4_8MMA_AtomIJNS4_10MMA_TraitsINS4_19SM100_MMA_F8F6F4_SSEJSJ_SJ_fSF_SG_NS4_17integral_constantINS4_4UMMA5MajorELSR_0EEESS_NSP_INSQ_7ScaleInELST_0EEESU_EEEEEENS4_6LayoutINS5_IJSB_SB_SB_EEENS5_IJNSA_ILi0EEESZ_SZ_EEEEENS5_IJNS4_10UnderscoreES12_S12_EEEEENS4_23SM90_TMA_LOAD_MULTICASTENS4_14ComposedLayoutINS4_7SwizzleILi2ELi4ELi3EEENS4_18smem_ptr_flag_bitsILi8EEENSX_INS5_IJNSA_ILi8EEESH_EEENS5_IJSH_SB_EEEEEEEvNS4_8identityENS4_13SM90_TMA_LOADES1F_vS1G_EENS_8epilogue10collective18CollectiveEpilogueINS1J_23Sm100TmaWarpSpecializedILi4ELi2ELi64ELb0ELb0EEEJSI_NS5_IJNSX_ISF_SB_EENSX_ISH_SB_EEEEESJ_SK_SJ_SK_NS1J_6fusion15FusionCallbacksIS1N_NS1R_17LinearCombinationISJ_fSJ_fLNS_15FloatRoundStyleE2EEESI_S1Q_JEEENS4_5SM1004TMEM4LOAD26SM100_TMEM_LOAD_32dp32b64xES1H_S1F_NS4_39AutoVectorizingCopyWithAssumedAlignmentILi128EEENS4_14SM90_TMA_STOREES1F_S22_S22_EEEvvEEEEvNT_6ParamsE --------------------------
	.section	.nv.info._ZN7cutlass13device_kernelINS_4gemm6kernel13GemmUniversalIN4cute5tupleIJiiiiEEENS1_10collective13CollectiveMmaINS1_35MainloopSm100TmaUmmaWarpSpecializedILi5ELi2ELi2ENS5_IJNS4_1CILi1EEENSA_ILi2EEESB_EEEEENS5_IJNSA_ILi128EEENSA_ILi256EEENSA_ILi64EEEEEENS_12float_e4m3_tENS5_IJlSB_lEEESJ_SK_NS4_8TiledMMAINS4_8MMA_AtomIJNS4_10MMA_TraitsINS4_19SM100_MMA_F8F6F4_SSEJSJ_SJ_fSF_SG_NS4_17integral_constantINS4_4UMMA5MajorELSR_0EEESS_NSP_INSQ_7ScaleInELST_0EEESU_EEEEEENS4_6LayoutINS5_IJSB_SB_SB_EEENS5_IJNSA_ILi0EEESZ_SZ_EEEEENS5_IJNS4_10UnderscoreES12_S12_EEEEENS4_23SM90_TMA_LOAD_MULTICASTENS4_14ComposedLayoutINS4_7SwizzleILi2ELi4ELi3EEENS4_18smem_ptr_flag_bitsILi8EEENSX_INS5_IJNSA_ILi8EEESH_EEENS5_IJSH_SB_EEEEEEEvNS4_8identityENS4_13SM90_TMA_LOADES1F_vS1G_EENS_8epilogue10collective18CollectiveEpilogueINS1J_23Sm100TmaWarpSpecializedILi4ELi2ELi64ELb0ELb0EEEJSI_NS5_IJNSX_ISF_SB_EENSX_ISH_SB_EEEEESJ_SK_SJ_SK_NS1J_6fusion15FusionCallbacksIS1N_NS1R_17LinearCombinationISJ_fSJ_fLNS_15FloatRoundStyleE2EEESI_S1Q_JEEENS4_5SM1004TMEM4LOAD26SM100_TMEM_LOAD_32dp32b64xES1H_S1F_NS4_39AutoVectorizingCopyWithAssumedAlignmentILi128EEENS4_14SM90_TMA_STOREES1F_S22_S22_EEEvvEEEEvNT_6ParamsE,"",@"SHT_CUDA_INFO"
	.sectionflags	@""
	.align	4


	//----- nvinfo : EIATTR_CUDA_API_VERSION
	.align		4
        /*0000*/ 	.byte	0x04, 0x37
        /*0002*/ 	.short	(.L_32 - .L_31)
.L_31:
        /*0004*/ 	.word	0x00000082


	//----- nvinfo : EIATTR_KPARAM_INFO
	.align		4
.L_32:
        /*0008*/ 	.byte	0x04, 0x17
        /*000a*/ 	.short	(.L_34 - .L_33)
.L_33:
        /*000c*/ 	.word	0x00000000
        /*0010*/ 	.short	0x0000
        /*0012*/ 	.short	0x0000
        /*0014*/ 	.byte	0x00, 0xf0, 0x01, 0x20


	//----- nvinfo : EIATTR_AT_ENTRY_FRAGMENTS
	.align		4
.L_34:
        /*0018*/ 	.byte	0x04, 0x4f
        /*001a*/ 	.short	(.L_36 - .L_35)


	//   ....[0]....
.L_35:
        /*001c*/ 	.word	0x00000006


	//----- nvinfo : EIATTR_RESERVED_SMEM_USED
	.align		4
.L_36:
        /*0020*/ 	.byte	0x01, 0x41
	.zero		2


	//----- nvinfo : EIATTR_SPARSE_MMA_MASK
	.align		4
        /*0024*/ 	.byte	0x03, 0x50
        /*0026*/ 	.short	0x0000


	//----- nvinfo : EIATTR_TCGEN05_1CTA_USED
	.align		4
        /*0028*/ 	.byte	0x01, 0x51
	.zero		2


	//----- nvinfo : EIATTR_MAXREG_COUNT
	.align		4
        /*002c*/ 	.byte	0x03, 0x1b
        /*002e*/ 	.short	0x00ff


	//----- nvinfo : EIATTR_NUM_BARRIERS
	.align		4
        /*0030*/ 	.byte	0x02, 0x4c
        /*0032*/ 	.byte	0x07
	.zero		1


	//----- nvinfo : EIATTR_EXTERNS
	.align		4
        /*0034*/ 	.byte	0x04, 0x0f
        /*0036*/ 	.short	(.L_38 - .L_37)


	//   ....[0]....
	.align		4
.L_37:
        /*0038*/ 	.word	index@(__assertfail)


	//----- nvinfo : EIATTR_MERCURY_ISA_VERSION
	.align		4
.L_38:
        /*003c*/ 	.byte	0x03, 0x5f
        /*003e*/ 	.short	0x0101


	//----- nvinfo : EIATTR_INT_WARP_WIDE_INSTR_OFFSETS
	.align		4
        /*0040*/ 	.byte	0x04, 0x31
        /*0042*/ 	.short	(.L_40 - .L_39)


	//   ....[0]....
.L_39:
        /*0044*/ 	.word	0x00003b00


	//   ....[1]....
        /*0048*/ 	.word	0x00003b20


	//   ....[2]....
        /*004c*/ 	.word	0x00003b50


	//   ....[3]....
        /*0050*/ 	.word	0x000046d0


	//   ....[4]....
        /*0054*/ 	.word	0x00004740


	//   ....[5]....
        /*0058*/ 	.word	0x00004810


	//   ....[6]....
        /*005c*/ 	.word	0x00004890


	//   ....[7]....
        /*0060*/ 	.word	0x00004980


	//   ....[8]....
        /*0064*/ 	.word	0x00004a00


	//   ....[9]....
        /*0068*/ 	.word	0x00004ae0


	//   ....[10]....
        /*006c*/ 	.word	0x00004b90


	//----- nvinfo : EIATTR_COOP_GROUP_MASK_REGIDS
	.align		4
.L_40:
        /*0070*/ 	.byte	0x04, 0x29
        /*0072*/ 	.short	(.L_42 - .L_41)


	//   ....[0]....
.L_41:
        /*0074*/ 	.word	0xffffffff


	//   ....[1]....
        /*0078*/ 	.word	0xffffffff


	//   ....[2]....
        /*007c*/ 	.word	0xffffffff


	//   ....[3]....
        /*0080*/ 	.word	0xffffffff


	//   ....[4]....
        /*0084*/ 	.word	0xffffffff


	//   ....[5]....
        /*0088*/ 	.word	0xffffffff


	//   ....[6]....
        /*008c*/ 	.word	0xffffffff


	//   ....[7]....
        /*0090*/ 	.word	0xffffffff


	//   ....[8]....
        /*0094*/ 	.word	0xffffffff


	//   ....[9]....
        /*0098*/ 	.word	0xffffffff


	//   ....[10]....
        /*009c*/ 	.word	0xffffffff


	//   ....[11]....
        /*00a0*/ 	.word	0xffffffff


	//   ....[12]....
        /*00a4*/ 	.word	0xffffffff


	//   ....[13]....
        /*00a8*/ 	.word	0xffffffff


	//----- nvinfo : EIATTR_COOP_GROUP_INSTR_OFFSETS
	.align		4
.L_42:
        /*00ac*/ 	.byte	0x04, 0x28
        /*00ae*/ 	.short	(.L_44 - .L_43)


	//   ....[0]....
.L_43:
        /*00b0*/ 	.word	0x00000080


	//   ....[1]....
        /*00b4*/ 	.word	0x000004f0


	//   ....[2]....
        /*00b8*/ 	.word	0x000006c0


	//   ....[3]....
        /*00bc*/ 	.word	0x00000860


	//   ....[4]....
        /*00c0*/ 	.word	0x00000960


	//   ....[5]....
        /*00c4*/ 	.word	0x00000ad0


	//   ....[6]....
        /*00c8*/ 	.word	0x00000c30


	//   ....[7]....
        /*00cc*/ 	.word	0x00000de0


	//   ....[8]....
        /*00d0*/ 	.word	0x00001fe0


	//   ....[9]....
        /*00d4*/ 	.word	0x00002f50


	//   ....[10]....
        /*00d8*/ 	.word	0x00003160


	//   ....[11]....
        /*00dc*/ 	.word	0x00003190


	//   ....[12]....
        /*00e0*/ 	.word	0x000039e0


	//   ....[13]....
        /*00e4*/ 	.word	0x00003c10


	//----- nvinfo : EIATTR_VRC_CTA_INIT_COUNT
	.align		4
.L_44:
        /*00e8*/ 	.byte	0x02, 0x4a
        /*00ea*/ 	.byte	0x80
	.zero		1


	//----- nvinfo : EIATTR_SYSCALL_OFFSETS
	.align		4
        /*00ec*/ 	.byte	0x04, 0x46
        /*00ee*/ 	.short	(.L_46 - .L_45)


	//   ....[0]....
.L_45:
        /*00f0*/ 	.word	0x00005810


	//   ....[1]....
        /*00f4*/ 	.word	0x00005950


	//   ....[2]....
        /*00f8*/ 	.word	0x000061e0


	//   ....[3]....
        /*00fc*/ 	.word	0x00007800


	//   ....[4]....
        /*0100*/ 	.word	0x00008db0


	//   ....[5]....
        /*0104*/ 	.word	0x0000a380


	//----- nvinfo : EIATTR_MBARRIER_INSTR_OFFSETS
	.align		4
.L_46:
        /*0108*/ 	.byte	0x04, 0x39
        /*010a*/ 	.short	(.L_48 - .L_47)


	//   ....[0]....
.L_47:
        /*010c*/ 	.word	0x00000610
        /*0110*/ 	.word	0x000000ff
        /*0114*/ 	.word	0x00000000
        /*0118*/ 	.short	0x0100
        /*011a*/ 	.byte	0x04
	.zero		1


	//   ....[1]....
        /*011c*/ 	.word	0x00000620
        /*0120*/ 	.word	0x000000ff
        /*0124*/ 	.word	0x00000028
        /*0128*/ 	.short	0x0100
        /*012a*/ 	.byte	0x04
	.zero		1


	//   ....[2]....
        /*012c*/ 	.word	0x00000630
        /*0130*/ 	.word	0x000000ff
        /*0134*/ 	.word	0x00000008
        /*0138*/ 	.short	0x0100
        /*013a*/ 	.byte	0x04
	.zero		1


	//   ....[3]....
        /*013c*/ 	.word	0x00000640
        /*0140*/ 	.word	0x000000ff
        /*0144*/ 	.word	0x00000030
        /*0148*/ 	.short	0x0100
        /*014a*/ 	.byte	0x04
	.zero		1


	//   ....[4]....
        /*014c*/ 	.word	0x00000650
        /*0150*/ 	.word	0x000000ff
        /*0154*/ 	.word	0x00000010
        /*0158*/ 	.short	0x0100
        /*015a*/ 	.byte	0x04
	.zero		1


	//   ....[5]....
        /*015c*/ 	.word	0x00000660
        /*0160*/ 	.word	0x000000ff
        /*0164*/ 	.word	0x00000038
        /*0168*/ 	.short	0x0100
        /*016a*/ 	.byte	0x04
	.zero		1


	//   ....[6]....
        /*016c*/ 	.word	0x00000670
        /*0170*/ 	.word	0x000000ff
        /*0174*/ 	.word	0x00000018
        /*0178*/ 	.short	0x0100
        /*017a*/ 	.byte	0x04
	.zero		1


	//   ....[7]....
        /*017c*/ 	.word	0x00000680
        /*0180*/ 	.word	0x000000ff
        /*0184*/ 	.word	0x00000040
        /*0188*/ 	.short	0x0100
        /*018a*/ 	.byte	0x04
	.zero		1


	//   ....[8]....
        /*018c*/ 	.word	0x00000690
        /*0190*/ 	.word	0x000000ff
        /*0194*/ 	.word	0x00000020
        /*0198*/ 	.short	0x0100
        /*019a*/ 	.byte	0x04
	.zero		1


	//   ....[9]....
        /*019c*/ 	.word	0x000006a0
        /*01a0*/ 	.word	0x000000ff
        /*01a4*/ 	.word	0x00000048
        /*01a8*/ 	.short	0x0100
        /*01aa*/ 	.byte	0x04
	.zero		1


	//   ....[10]....
        /*01ac*/ 	.word	0x000007d0
        /*01b0*/ 	.word	0x000000ff
        /*01b4*/ 	.word	0x00000050
        /*01b8*/ 	.short	0x0100
        /*01ba*/ 	.byte	0x04
	.zero		1


	//   ....[11]....
        /*01bc*/ 	.word	0x000007e0
        /*01c0*/ 	.word	0x000000ff
        /*01c4*/ 	.word	0x00000070
        /*01c8*/ 	.short	0x0100
        /*01ca*/ 	.byte	0x04
	.zero		1


	//   ....[12]....
        /*01cc*/ 	.word	0x000007f0
        /*01d0*/ 	.word	0x000000ff
        /*01d4*/ 	.word	0x00000058
        /*01d8*/ 	.short	0x0100
        /*01da*/ 	.byte	0x04
	.zero		1


	//   ....[13]....
        /*01dc*/ 	.word	0x00000800
        /*01e0*/ 	.word	0x000000ff
        /*01e4*/ 	.word	0x00000078
        /*01e8*/ 	.short	0x0100
        /*01ea*/ 	.byte	0x04
	.zero		1


	//   ....[14]....
        /*01ec*/ 	.word	0x00000810
        /*01f0*/ 	.word	0x000000ff
        /*01f4*/ 	.word	0x00000060
        /*01f8*/ 	.short	0x0100
        /*01fa*/ 	.byte	0x04
	.zero		1


	//   ....[15]....
        /*01fc*/ 	.word	0x00000820
        /*0200*/ 	.word	0x000000ff
        /*0204*/ 	.word	0x00000080
        /*0208*/ 	.short	0x0100
        /*020a*/ 	.byte	0x04
	.zero		1


	//   ....[16]....
        /*020c*/ 	.word	0x00000830
        /*0210*/ 	.word	0x000000ff
        /*0214*/ 	.word	0x00000068
        /*0218*/ 	.short	0x0100
        /*021a*/ 	.byte	0x04
	.zero		1


	//   ....[17]....
        /*021c*/ 	.word	0x00000840
        /*0220*/ 	.word	0x000000ff
        /*0224*/ 	.word	0x00000088
        /*0228*/ 	.short	0x0100
        /*022a*/ 	.byte	0x04
	.zero		1


	//   ....[18]....
        /*022c*/ 	.word	0x00000930
        /*0230*/ 	.word	0x000000ff
        /*0234*/ 	.word	0x00000090
        /*0238*/ 	.short	0x0100
        /*023a*/ 	.byte	0x06
	.zero		1


	//   ....[19]....
        /*023c*/ 	.word	0x00000940
        /*0240*/ 	.word	0x000000ff
        /*0244*/ 	.word	0x00000098
        /*0248*/ 	.short	0x0100
        /*024a*/ 	.byte	0x06
	.zero		1


	//   ....[20]....
        /*024c*/ 	.word	0x00000a80
        /*0250*/ 	.word	0x000000ff
        /*0254*/ 	.word	0x000000a0
        /*0258*/ 	.short	0x0100
        /*025a*/ 	.byte	0x06
	.zero		1


	//   ....[21]....
        /*025c*/ 	.word	0x00000a90
        /*0260*/ 	.word	0x000000ff
        /*0264*/ 	.word	0x000000b0
        /*0268*/ 	.short	0x0100
        /*026a*/ 	.byte	0x06
	.zero		1


	//   ....[22]....
        /*026c*/ 	.word	0x00000aa0
        /*0270*/ 	.word	0x000000ff
        /*0274*/ 	.word	0x000000a8
        /*0278*/ 	.short	0x0100
        /*027a*/ 	.byte	0x06
	.zero		1


	//   ....[23]....
        /*027c*/ 	.word	0x00000ab0
        /*0280*/ 	.word	0x000000ff
        /*0284*/ 	.word	0x000000b8
        /*0288*/ 	.short	0x0100
        /*028a*/ 	.byte	0x06
	.zero		1


	//   ....[24]....
        /*028c*/ 	.word	0x00000be0
        /*0290*/ 	.word	0x000000ff
        /*0294*/ 	.word	0x000000c0
        /*0298*/ 	.short	0x0100
        /*029a*/ 	.byte	0x04
	.zero		1


	//   ....[25]....
        /*029c*/ 	.word	0x00000bf0
        /*02a0*/ 	.word	0x000000ff
        /*02a4*/ 	.word	0x000000d0
        /*02a8*/ 	.short	0x0100
        /*02aa*/ 	.byte	0x04
	.zero		1


	//   ....[26]....
        /*02ac*/ 	.word	0x00000c00
        /*02b0*/ 	.word	0x000000ff
        /*02b4*/ 	.word	0x000000c8
        /*02b8*/ 	.short	0x0100
        /*02ba*/ 	.byte	0x04
	.zero		1


	//   ....[27]....
        /*02bc*/ 	.word	0x00000c10
        /*02c0*/ 	.word	0x000000ff
        /*02c4*/ 	.word	0x000000d8
        /*02c8*/ 	.short	0x0100
        /*02ca*/ 	.byte	0x04
	.zero		1


	//   ....[28]....
        /*02cc*/ 	.word	0x00000d00
        /*02d0*/ 	.word	0x000000ff
        /*02d4*/ 	.word	0x000000e0
        /*02d8*/ 	.short	0x0100
        /*02da*/ 	.byte	0x04
	.zero		1


	//   ....[29]....
        /*02dc*/ 	.word	0x00000d10
        /*02e0*/ 	.word	0x000000ff
        /*02e4*/ 	.word	0x000000f0
        /*02e8*/ 	.short	0x0100
        /*02ea*/ 	.byte	0x04
	.zero		1


	//   ....[30]....
        /*02ec*/ 	.word	0x00000d20
        /*02f0*/ 	.word	0x000000ff
        /*02f4*/ 	.word	0x000000e8
        /*02f8*/ 	.short	0x0100
        /*02fa*/ 	.byte	0x04
	.zero		1


	//   ....[31]....
        /*02fc*/ 	.word	0x00000d30
        /*0300*/ 	.word	0x000000ff
        /*0304*/ 	.word	0x000000f8
        /*0308*/ 	.short	0x0100
        /*030a*/ 	.byte	0x04
	.zero		1


	//   ....[32]....
        /*030c*/ 	.word	0x00001890
        /*0310*/ 	.word	0x00000000
        /*0314*/ 	.word	0x000000f0
        /*0318*/ 	.short	0x010a
        /*031a*/ 	.byte	0xff
	.zero		1


	//   ....[33]....
        /*031c*/ 	.word	0x000018b0
        /*0320*/ 	.word	0x00000000
        /*0324*/ 	.word	0x000000e0
        /*0328*/ 	.short	0x0101
        /*032a*/ 	.byte	0xff
	.zero		1


	//   ....[34]....
        /*032c*/ 	.word	0x00001970
        /*0330*/ 	.word	0x000000ff
        /*0334*/ 	.word	0x00000028
        /*0338*/ 	.short	0x010a
        /*033a*/ 	.byte	0x04
	.zero		1


	//   ....[35]....
        /*033c*/ 	.word	0x000019f0
        /*0340*/ 	.word	0x000000ff
        /*0344*/ 	.word	0x00000028
        /*0348*/ 	.short	0x010a
        /*034a*/ 	.byte	0x21
	.zero		1


	//   ....[36]....
        /*034c*/ 	.word	0x00001b80
        /*0350*/ 	.word	0x000000ff
        /*0354*/ 	.word	0x00000028
        /*0358*/ 	.short	0x010a
        /*035a*/ 	.byte	0x08
	.zero		1


	//   ....[37]....
        /*035c*/ 	.word	0x00001ca0
        /*0360*/ 	.word	0x000000ff
        /*0364*/ 	.word	0x00000098
        /*0368*/ 	.short	0x0101
        /*036a*/ 	.byte	0x07
	.zero		1


	//   ....[38]....
        /*036c*/ 	.word	0x00001cc0
        /*0370*/ 	.word	0x000000ff
        /*0374*/ 	.word	0x00000028
        /*0378*/ 	.short	0x010a
        /*037a*/ 	.byte	0x04
	.zero		1


	//   ....[39]....
        /*037c*/ 	.word	0x00001d40
        /*0380*/ 	.word	0x000000ff
        /*0384*/ 	.word	0x00000028
        /*0388*/ 	.short	0x010a
        /*038a*/ 	.byte	0x11
	.zero		1


	//   ....[40]....
        /*038c*/ 	.word	0x00001ed0
        /*0390*/ 	.word	0x000000ff
        /*0394*/ 	.word	0x00000028
        /*0398*/ 	.short	0x010a
        /*039a*/ 	.byte	0x06
	.zero		1


	//   ....[41]....
        /*039c*/ 	.word	0x00002010
        /*03a0*/ 	.word	0x00000003
        /*03a4*/ 	.word	0x000000a0
        /*03a8*/ 	.short	0x010a
        /*03aa*/ 	.byte	0xff
	.zero		1


	//   ....[42]....
        /*03ac*/ 	.word	0x00002160
        /*03b0*/ 	.word	0x00000000
        /*03b4*/ 	.word	0x00000000
        /*03b8*/ 	.short	0x0101
        /*03ba*/ 	.byte	0xff
	.zero		1


	//   ....[43]....
        /*03bc*/ 	.word	0x00002710
        /*03c0*/ 	.word	0x000000ff
        /*03c4*/ 	.word	0x00000000
        /*03c8*/ 	.short	0x010a
        /*03ca*/ 	.byte	0x04
	.zero		1


	//   ....[44]....
        /*03cc*/ 	.word	0x000027a0
        /*03d0*/ 	.word	0x000000ff
        /*03d4*/ 	.word	0x00000000
        /*03d8*/ 	.short	0x010a
        /*03da*/ 	.byte	0x05
	.zero		1


	//   ....[45]....
        /*03dc*/ 	.word	0x00002830
        /*03e0*/ 	.word	0x000000ff
        /*03e4*/ 	.word	0x00000000
        /*03e8*/ 	.short	0x010a
        /*03ea*/ 	.byte	0x05
	.zero		1


	//   ....[46]....
        /*03ec*/ 	.word	0x000028c0
        /*03f0*/ 	.word	0x000000ff
        /*03f4*/ 	.word	0x00000000
        /*03f8*/ 	.short	0x010a
        /*03fa*/ 	.byte	0x05
	.zero		1


	//   ....[47]....
        /*03fc*/ 	.word	0x00002960
        /*0400*/ 	.word	0x00000000
        /*0404*/ 	.word	0x00000000
        /*0408*/ 	.short	0x010a
        /*040a*/ 	.byte	0xff
	.zero		1


	//   ....[48]....
        /*040c*/ 	.word	0x00002aa0
        /*0410*/ 	.word	0x00000002
        /*0414*/ 	.word	0x000000e0
        /*0418*/ 	.short	0x010a
        /*041a*/ 	.byte	0xff
	.zero		1


	//   ....[49]....
        /*041c*/ 	.word	0x00002b00
        /*0420*/ 	.word	0x00000004
        /*0424*/ 	.word	0x00000000
        /*0428*/ 	.short	0x0101
        /*042a*/ 	.byte	0xff
	.zero		1


	//   ....[50]....
        /*042c*/ 	.word	0x00002b20
        /*0430*/ 	.word	0x000000ff
        /*0434*/ 	.word	0x000000b0
        /*0438*/ 	.short	0x010a
        /*043a*/ 	.byte	0x04
	.zero		1


	//   ....[51]....
        /*043c*/ 	.word	0x00002c40
        /*0440*/ 	.word	0x00000002
        /*0444*/ 	.word	0x000000a0
        /*0448*/ 	.short	0x010a
        /*044a*/ 	.byte	0xff
	.zero		1


	//   ....[52]....
        /*044c*/ 	.word	0x00002d50
        /*0450*/ 	.word	0x00000002
        /*0454*/ 	.word	0x00000000
        /*0458*/ 	.short	0x0101
        /*045a*/ 	.byte	0xff
	.zero		1


	//   ....[53]....
        /*045c*/ 	.word	0x00002de0
        /*0460*/ 	.word	0x000000ff
        /*0464*/ 	.word	0x000000b0
        /*0468*/ 	.short	0x0106
        /*046a*/ 	.byte	0x04
	.zero		1


	//   ....[54]....
        /*046c*/ 	.word	0x00002e00
        /*0470*/ 	.word	0x000000ff
        /*0474*/ 	.word	0x000000b0
        /*0478*/ 	.short	0x010a
        /*047a*/ 	.byte	0x04
	.zero		1


	//   ....[55]....
        /*047c*/ 	.word	0x00002e90
        /*0480*/ 	.word	0x000000ff
        /*0484*/ 	.word	0x000000b0
        /*0488*/ 	.short	0x0106
        /*048a*/ 	.byte	0x07
	.zero		1


	//   ....[56]....
        /*048c*/ 	.word	0x00002ed0
        /*0490*/ 	.word	0x00000000
        /*0494*/ 	.word	0x000000b0
        /*0498*/ 	.short	0x010a
        /*049a*/ 	.byte	0xff
	.zero		1


	//   ....[57]....
        /*049c*/ 	.word	0x000033f0
        /*04a0*/ 	.word	0x00000000
        /*04a4*/ 	.word	0x000000a0
        /*04a8*/ 	.short	0x010a
        /*04aa*/ 	.byte	0xff
	.zero		1


	//   ....[58]....
        /*04ac*/ 	.word	0x00003500
        /*04b0*/ 	.word	0x00000003
        /*04b4*/ 	.word	0x00000000
        /*04b8*/ 	.short	0x0101
        /*04ba*/ 	.byte	0xff
	.zero		1


	//   ....[59]....
        /*04bc*/ 	.word	0x00003510
        /*04c0*/ 	.word	0x000000ff
        /*04c4*/ 	.word	0x00000000
        /*04c8*/ 	.short	0x010a
        /*04ca*/ 	.byte	0x04
	.zero		1


	//   ....[60]....
        /*04cc*/ 	.word	0x00003530
        /*04d0*/ 	.word	0x000000ff
        /*04d4*/ 	.word	0x000000d0
        /*04d8*/ 	.short	0x010a
        /*04da*/ 	.byte	0x16
	.zero		1


	//   ....[61]....
        /*04dc*/ 	.word	0x00003600
        /*04e0*/ 	.word	0x000000ff
        /*04e4*/ 	.word	0x00000000
        /*04e8*/ 	.short	0x010a
        /*04ea*/ 	.byte	0x05
	.zero		1


	//   ....[62]....
        /*04ec*/ 	.word	0x00003740
        /*04f0*/ 	.word	0x000000ff
        /*04f4*/ 	.word	0x00000000
        /*04f8*/ 	.short	0x010a
        /*04fa*/ 	.byte	0x04
	.zero		1


	//   ....[63]....
        /*04fc*/ 	.word	0x00003930
        /*0500*/ 	.word	0x000000ff
        /*0504*/ 	.word	0x00000000
        /*0508*/ 	.short	0x010a
        /*050a*/ 	.byte	0x04
	.zero		1


	//   ....[64]....
        /*050c*/ 	.word	0x000039c0
        /*0510*/ 	.word	0x000000ff
        /*0514*/ 	.word	0x00000000
        /*0518*/ 	.short	0x010a
        /*051a*/ 	.byte	0x04
	.zero		1


	//   ....[65]....
        /*051c*/ 	.word	0x00003ed0
        /*0520*/ 	.word	0x0000000c
        /*0524*/ 	.word	0x000000a0
        /*0528*/ 	.short	0x010a
        /*052a*/ 	.byte	0xff
	.zero		1


	//   ....[66]....
        /*052c*/ 	.word	0x00004040
        /*0530*/ 	.word	0x00000000
        /*0534*/ 	.word	0x00000000
        /*0538*/ 	.short	0x0101
        /*053a*/ 	.byte	0xff
	.zero		1


	//   ....[67]....
        /*053c*/ 	.word	0x000044d0
        /*0540*/ 	.word	0x000000ff
        /*0544*/ 	.word	0x00000098
        /*0548*/ 	.short	0x010a
        /*054a*/ 	.byte	0x15
	.zero		1


	//   ....[68]....
        /*054c*/ 	.word	0x00004650
        /*0550*/ 	.word	0x000000ff
        /*0554*/ 	.word	0x00000070
        /*0558*/ 	.short	0x010a
        /*055a*/ 	.byte	0x15
	.zero		1


	//   ....[69]....
        /*055c*/ 	.word	0x000047c0
        /*0560*/ 	.word	0x000000ff
        /*0564*/ 	.word	0x00000050
        /*0568*/ 	.short	0x010b
        /*056a*/ 	.byte	0x15
	.zero		1


	//   ....[70]....
        /*056c*/ 	.word	0x000047d0
        /*0570*/ 	.word	0x000000ff
        /*0574*/ 	.word	0x00000000
        /*0578*/ 	.short	0x0101
        /*057a*/ 	.byte	0x28
	.zero		1


	//   ....[71]....
        /*057c*/ 	.word	0x000047e0
        /*0580*/ 	.word	0x000000ff
        /*0584*/ 	.word	0x00000078
        /*0588*/ 	.short	0x010a
        /*058a*/ 	.byte	0x15
	.zero		1


	//   ....[72]....
        /*058c*/ 	.word	0x00004930
        /*0590*/ 	.word	0x000000ff
        /*0594*/ 	.word	0x00000058
        /*0598*/ 	.short	0x010b
        /*059a*/ 	.byte	0x15
	.zero		1


	//   ....[73]....
        /*059c*/ 	.word	0x00004940
        /*05a0*/ 	.word	0x000000ff
        /*05a4*/ 	.word	0x00000000
        /*05a8*/ 	.short	0x0101
        /*05aa*/ 	.byte	0x27
	.zero		1


	//   ....[74]....
        /*05ac*/ 	.word	0x00004950
        /*05b0*/ 	.word	0x000000ff
        /*05b4*/ 	.word	0x00000080
        /*05b8*/ 	.short	0x010a
        /*05ba*/ 	.byte	0x15
	.zero		1


	//   ....[75]....
        /*05bc*/ 	.word	0x00004a90
        /*05c0*/ 	.word	0x000000ff
        /*05c4*/ 	.word	0x00000060
        /*05c8*/ 	.short	0x010b
        /*05ca*/ 	.byte	0x15
	.zero		1


	//   ....[76]....
        /*05cc*/ 	.word	0x00004aa0
        /*05d0*/ 	.word	0x000000ff
        /*05d4*/ 	.word	0x00000000
        /*05d8*/ 	.short	0x0101
        /*05da*/ 	.byte	0x26
	.zero		1


	//   ....[77]....
        /*05dc*/ 	.word	0x00004ab0
        /*05e0*/ 	.word	0x000000ff
        /*05e4*/ 	.word	0x00000088
        /*05e8*/ 	.short	0x010a
        /*05ea*/ 	.byte	0x15
	.zero		1


	//   ....[78]....
        /*05ec*/ 	.word	0x00004ca0
        /*05f0*/ 	.word	0x000000ff
        /*05f4*/ 	.word	0x00000068
        /*05f8*/ 	.short	0x010b
        /*05fa*/ 	.byte	0x15
	.zero		1


	//   ....[79]....
        /*05fc*/ 	.word	0x00004cb0
        /*0600*/ 	.word	0x000000ff
        /*0604*/ 	.word	0x00000000
        /*0608*/ 	.short	0x0101
        /*060a*/ 	.byte	0x25
	.zero		1


	//   ....[80]....
        /*060c*/ 	.word	0x00004ce0
        /*0610*/ 	.word	0x000000ff
        /*0614*/ 	.word	0x00000070
        /*0618*/ 	.short	0x010a
        /*061a*/ 	.byte	0x15
	.zero		1


	//   ....[81]....
        /*061c*/ 	.word	0x00004d00
        /*0620*/ 	.word	0x000000ff
        /*0624*/ 	.word	0x00000078
        /*0628*/ 	.short	0x010a
        /*062a*/ 	.byte	0x15
	.zero		1


	//   ....[82]....
        /*062c*/ 	.word	0x00004d20
        /*0630*/ 	.word	0x000000ff
        /*0634*/ 	.word	0x00000080
        /*0638*/ 	.short	0x010a
        /*063a*/ 	.byte	0x15
	.zero		1


	//   ....[83]....
        /*063c*/ 	.word	0x00004d60
        /*0640*/ 	.word	0x00000000
        /*0644*/ 	.word	0x00000088
        /*0648*/ 	.short	0x010a
        /*064a*/ 	.byte	0xff
	.zero		1


	//   ....[84]....
        /*064c*/ 	.word	0x000050a0
        /*0650*/ 	.word	0x00000003
        /*0654*/ 	.word	0x000000a0
        /*0658*/ 	.short	0x010a
        /*065a*/ 	.byte	0xff
	.zero		1


	//   ....[85]....
        /*065c*/ 	.word	0x00005220
        /*0660*/ 	.word	0x00000000
        /*0664*/ 	.word	0x00000000
        /*0668*/ 	.short	0x0101
        /*066a*/ 	.byte	0xff
	.zero		1


	//   ....[86]....
        /*066c*/ 	.word	0x00005d80
        /*0670*/ 	.word	0x00000003
        /*0674*/ 	.word	0x00000050
        /*0678*/ 	.short	0x010a
        /*067a*/ 	.byte	0xff
	.zero		1


	//   ....[87]....
        /*067c*/ 	.word	0x00005dc0
        /*0680*/ 	.word	0x000000b1
        /*0684*/ 	.word	0x000000c0
        /*0688*/ 	.short	0x010a
        /*068a*/ 	.byte	0xff
	.zero		1


	//   ....[88]....
        /*068c*/ 	.word	0x00005f00
        /*0690*/ 	.word	0x00000003
        /*0694*/ 	.word	0x00000050
        /*0698*/ 	.short	0x010a
        /*069a*/ 	.byte	0xff
	.zero		1


	//   ....[89]....
        /*069c*/ 	.word	0x00006030
        /*06a0*/ 	.word	0x00000000
        /*06a4*/ 	.word	0x00000000
        /*06a8*/ 	.short	0x0101
        /*06aa*/ 	.byte	0xff
	.zero		1


	//   ....[90]....
        /*06ac*/ 	.word	0x000060b0
        /*06b0*/ 	.word	0x000000b1
        /*06b4*/ 	.word	0x000000c0
        /*06b8*/ 	.short	0x010a
        /*06ba*/ 	.byte	0xff
	.zero		1


	//   ....[91]....
        /*06bc*/ 	.word	0x00007460
        /*06c0*/ 	.word	0x000000be
        /*06c4*/ 	.word	0x00000050
        /*06c8*/ 	.short	0x010a
        /*06ca*/ 	.byte	0xff
	.zero		1


	//   ....[92]....
        /*06cc*/ 	.word	0x00007540
        /*06d0*/ 	.word	0x000000be
        /*06d4*/ 	.word	0x00000050
        /*06d8*/ 	.short	0x010a
        /*06da*/ 	.byte	0xff
	.zero		1


	//   ....[93]....
        /*06dc*/ 	.word	0x00007670
        /*06e0*/ 	.word	0x00000000
        /*06e4*/ 	.word	0x00000000
        /*06e8*/ 	.short	0x0101
        /*06ea*/ 	.byte	0xff
	.zero		1


	//   ....[94]....
        /*06ec*/ 	.word	0x00008a10
        /*06f0*/ 	.word	0x00000000
        /*06f4*/ 	.word	0x00000050
        /*06f8*/ 	.short	0x010a
        /*06fa*/ 	.byte	0xff
	.zero		1


	//   ....[95]....
        /*06fc*/ 	.word	0x00008af0
        /*0700*/ 	.word	0x00000000
        /*0704*/ 	.word	0x00000050
        /*0708*/ 	.short	0x010a
        /*070a*/ 	.byte	0xff
	.zero		1


	//   ....[96]....
        /*070c*/ 	.word	0x00008c40
        /*0710*/ 	.word	0x00000002
        /*0714*/ 	.word	0x00000000
        /*0718*/ 	.short	0x0101
        /*071a*/ 	.byte	0xff
	.zero		1


	//   ....[97]....
        /*071c*/ 	.word	0x00009ff0
        /*0720*/ 	.word	0x00000000
        /*0724*/ 	.word	0x00000050
        /*0728*/ 	.short	0x010a
        /*072a*/ 	.byte	0xff
	.zero		1


	//   ....[98]....
        /*072c*/ 	.word	0x0000a0d0
        /*0730*/ 	.word	0x00000000
        /*0734*/ 	.word	0x00000050
        /*0738*/ 	.short	0x010a
        /*073a*/ 	.byte	0xff
	.zero		1


	//   ....[99]....
        /*073c*/ 	.word	0x0000a220
        /*0740*/ 	.word	0x00000002
        /*0744*/ 	.word	0x00000000
        /*0748*/ 	.short	0x0101
        /*074a*/ 	.byte	0xff
	.zero		1


	//   ....[100]....
        /*074c*/ 	.word	0x0000a820
        /*0750*/ 	.word	0x000000ff
        /*0754*/ 	.word	0x00000000
        /*0758*/ 	.short	0x0101
        /*075a*/ 	.byte	0x04
	.zero		1


	//   ....[101]....
        /*075c*/ 	.word	0x0000b6b0
        /*0760*/ 	.word	0x00000000
        /*0764*/ 	.word	0x000000f0
        /*0768*/ 	.short	0x010a
        /*076a*/ 	.byte	0xff
	.zero		1


	//   ....[102]....
        /*076c*/ 	.word	0x0000b710
        /*0770*/ 	.word	0x00000000
        /*0774*/ 	.word	0x00000028
        /*0778*/ 	.short	0x010a
        /*077a*/ 	.byte	0xff
	.zero		1


	//   ....[103]....
        /*077c*/ 	.word	0x0000b770
        /*0780*/ 	.word	0x00000000
        /*0784*/ 	.word	0x00000028
        /*0788*/ 	.short	0x010a
        /*078a*/ 	.byte	0xff
	.zero		1


	//   ....[104]....
        /*078c*/ 	.word	0x0000b7c0
        /*0790*/ 	.word	0x00000003
        /*0794*/ 	.word	0x000000a0
        /*0798*/ 	.short	0x010a
        /*079a*/ 	.byte	0xff
	.zero		1


	//   ....[105]....
        /*079c*/ 	.word	0x0000b820
        /*07a0*/ 	.word	0x00000000
        /*07a4*/ 	.word	0x00000000
        /*07a8*/ 	.short	0x010a
        /*07aa*/ 	.byte	0xff
	.zero		1


	//   ....[106]....
        /*07ac*/ 	.word	0x0000b880
        /*07b0*/ 	.word	0x00000000
        /*07b4*/ 	.word	0x00000000
        /*07b8*/ 	.short	0x010a
        /*07ba*/ 	.byte	0xff
	.zero		1


	//   ....[107]....
        /*07bc*/ 	.word	0x0000b8e0
        /*07c0*/ 	.word	0x00000000
        /*07c4*/ 	.word	0x00000000
        /*07c8*/ 	.short	0x010a
        /*07ca*/ 	.byte	0xff
	.zero		1


	//   ....[108]....
        /*07cc*/ 	.word	0x0000b940
        /*07d0*/ 	.word	0x00000000
        /*07d4*/ 	.word	0x00000000
        /*07d8*/ 	.short	0x010a
        /*07da*/ 	.byte	0xff
	.zero		1


	//   ....[109]....
        /*07dc*/ 	.word	0x0000b990
        /*07e0*/ 	.word	0x00000002
        /*07e4*/ 	.word	0x000000e0
        /*07e8*/ 	.short	0x010a
        /*07ea*/ 	.byte	0xff
	.zero		1


	//   ....[110]....
        /*07ec*/ 	.word	0x0000b9f0
        /*07f0*/ 	.word	0x00000002
        /*07f4*/ 	.word	0x000000b0
        /*07f8*/ 	.short	0x010a
        /*07fa*/ 	.byte	0xff
	.zero		1


	//   ....[111]....
        /*07fc*/ 	.word	0x0000ba40
        /*0800*/ 	.word	0x00000002
        /*0804*/ 	.word	0x000000a0
        /*0808*/ 	.short	0x010a
        /*080a*/ 	.byte	0xff
	.zero		1


	//   ....[112]....
        /*080c*/ 	.word	0x0000baa0
        /*0810*/ 	.word	0x00000000
        /*0814*/ 	.word	0x000000b0
        /*0818*/ 	.short	0x010a
        /*081a*/ 	.byte	0xff
	.zero		1


	//   ....[113]....
        /*081c*/ 	.word	0x0000baf0
        /*0820*/ 	.word	0x00000000
        /*0824*/ 	.word	0x000000a0
        /*0828*/ 	.short	0x010a
        /*082a*/ 	.byte	0xff
	.zero		1


	//   ....[114]....
        /*082c*/ 	.word	0x0000bb50
        /*0830*/ 	.word	0x00000003
        /*0834*/ 	.word	0x000000d0
        /*0838*/ 	.short	0x010a
        /*083a*/ 	.byte	0xff
	.zero		1


	//   ....[115]....
        /*083c*/ 	.word	0x0000bbb0
        /*0840*/ 	.word	0x00000000
        /*0844*/ 	.word	0x00000000
        /*0848*/ 	.short	0x010a
        /*084a*/ 	.byte	0xff
	.zero		1


	//   ....[116]....
        /*084c*/ 	.word	0x0000bc10
        /*0850*/ 	.word	0x00000000
        /*0854*/ 	.word	0x00000000
        /*0858*/ 	.short	0x010a
        /*085a*/ 	.byte	0xff
	.zero		1


	//   ....[117]....
        /*085c*/ 	.word	0x0000bc70
        /*0860*/ 	.word	0x00000000
        /*0864*/ 	.word	0x00000000
        /*0868*/ 	.short	0x010a
        /*086a*/ 	.byte	0xff
	.zero		1


	//   ....[118]....
        /*086c*/ 	.word	0x0000bcc0
        /*0870*/ 	.word	0x0000000c
        /*0874*/ 	.word	0x000000a0
        /*0878*/ 	.short	0x010a
        /*087a*/ 	.byte	0xff
	.zero		1


	//   ....[119]....
        /*087c*/ 	.word	0x0000bd20
        /*0880*/ 	.word	0x00000000
        /*0884*/ 	.word	0x00000098
        /*0888*/ 	.short	0x010a
        /*088a*/ 	.byte	0xff
	.zero		1


	//   ....[120]....
        /*088c*/ 	.word	0x0000bd80
        /*0890*/ 	.word	0x00000000
        /*0894*/ 	.word	0x00000070
        /*0898*/ 	.short	0x010a
        /*089a*/ 	.byte	0xff
	.zero		1


	//   ....[121]....
        /*089c*/ 	.word	0x0000bde0
        /*08a0*/ 	.word	0x00000000
        /*08a4*/ 	.word	0x00000078
        /*08a8*/ 	.short	0x010a
        /*08aa*/ 	.byte	0xff
	.zero		1


	//   ....[122]....
        /*08ac*/ 	.word	0x0000be40
        /*08b0*/ 	.word	0x00000000
        /*08b4*/ 	.word	0x00000080
        /*08b8*/ 	.short	0x010a
        /*08ba*/ 	.byte	0xff
	.zero		1


	//   ....[123]....
        /*08bc*/ 	.word	0x0000bea0
        /*08c0*/ 	.word	0x00000000
        /*08c4*/ 	.word	0x00000088
        /*08c8*/ 	.short	0x010a
        /*08ca*/ 	.byte	0xff
	.zero		1


	//   ....[124]....
        /*08cc*/ 	.word	0x0000bf00
        /*08d0*/ 	.word	0x00000000
        /*08d4*/ 	.word	0x00000070
        /*08d8*/ 	.short	0x010a
        /*08da*/ 	.byte	0xff
	.zero		1


	//   ....[125]....
        /*08dc*/ 	.word	0x0000bf60
        /*08e0*/ 	.word	0x00000000
        /*08e4*/ 	.word	0x00000078
        /*08e8*/ 	.short	0x010a
        /*08ea*/ 	.byte	0xff
	.zero		1


	//   ....[126]....
        /*08ec*/ 	.word	0x0000bfc0
        /*08f0*/ 	.word	0x00000000
        /*08f4*/ 	.word	0x00000080
        /*08f8*/ 	.short	0x010a
        /*08fa*/ 	.byte	0xff
	.zero		1


	//   ....[127]....
        /*08fc*/ 	.word	0x0000c010
        /*0900*/ 	.word	0x00000003
        /*0904*/ 	.word	0x000000a0
        /*0908*/ 	.short	0x010a
        /*090a*/ 	.byte	0xff
	.zero		1


	//   ....[128]....
        /*090c*/ 	.word	0x0000c060
        /*0910*/ 	.word	0x00000003
        /*0914*/ 	.word	0x00000050
        /*0918*/ 	.short	0x010a
        /*091a*/ 	.byte	0xff
	.zero		1


	//   ....[129]....
        /*091c*/ 	.word	0x0000c0b0
        /*0920*/ 	.word	0x000000b1
        /*0924*/ 	.word	0x000000c0
        /*0928*/ 	.short	0x010a
        /*092a*/ 	.byte	0xff
	.zero		1


	//   ....[130]....
        /*092c*/ 	.word	0x0000c100
        /*0930*/ 	.word	0x000000be
        /*0934*/ 	.word	0x00000050
        /*0938*/ 	.short	0x010a
        /*093a*/ 	.byte	0xff
	.zero		1


	//   ....[131]....
        /*093c*/ 	.word	0x0000c150
        /*0940*/ 	.word	0x00000000
        /*0944*/ 	.word	0x00000050
        /*0948*/ 	.short	0x010a
        /*094a*/ 	.byte	0xff
	.zero		1


	//   ....[132]....
        /*094c*/ 	.word	0x0000c1a0
        /*0950*/ 	.word	0x00000000
        /*0954*/ 	.word	0x00000050
        /*0958*/ 	.short	0x010a
        /*095a*/ 	.byte	0xff
	.zero		1


	//----- nvinfo : EIATTR_NUM_MBARRIERS
	.align		4
.L_48:
        /*095c*/ 	.byte	0x03, 0x38
        /*095e*/ 	.short	0x0020


	//----- nvinfo : EIATTR_EXIT_INSTR_OFFSETS
	.align		4
        /*0960*/ 	.byte	0x04, 0x1c
        /*0962*/ 	.short	(.L_50 - .L_49)


	//   ....[0]....
.L_49:
        /*0964*/ 	.word	0x00002990


	//   ....[1]....
        /*0968*/ 	.word	0x00002ea0


	//   ....[2]....
        /*096c*/ 	.word	0x00002f00


	//   ....[3]....
        /*0970*/ 	.word	0x00003c20


	//   ....[4]....
        /*0974*/ 	.word	0x00004d90


	//   ....[5]....
        /*0978*/ 	.word	0x00004dd0


	//   ....[6]....
        /*097c*/ 	.word	0x0000b6a0


	//----- nvinfo : EIATTR_MAX_THREADS
	.align		4
.L_50:
        /*0980*/ 	.byte	0x04, 0x05
        /*0982*/ 	.short	(.L_52 - .L_51)
.L_51:
        /*0984*/ 	.word	0x00000100
        /*0988*/ 	.word	0x00000001
        /*098c*/ 	.word	0x00000001


	//----- nvinfo : EIATTR_CRS_STACK_SIZE
	.align		4
.L_52:
        /*0990*/ 	.byte	0x04, 0x1e
        /*0992*/ 	.short	(.L_54 - .L_53)
.L_53:
        /*0994*/ 	.word	0x00000000


	//----- nvinfo : EIATTR_CBANK_PARAM_SIZE
	.align		4
.L_54:
        /*0998*/ 	.byte	0x03, 0x19
        /*099a*/ 	.short	0x0800


	//----- nvinfo : EIATTR_PARAM_CBANK
	.align		4
        /*099c*/ 	.byte	0x04, 0x0a
        /*099e*/ 	.short	(.L_56 - .L_55)
	.align		4
.L_55:
        /*09a0*/ 	.word	index@(.nv.constant0._ZN7cutlass13device_kernelINS_4gemm6kernel13GemmUniversalIN4cute5tupleIJiiiiEEENS1_10collective13CollectiveMmaINS1_35MainloopSm100TmaUmmaWarpSpecializedILi5ELi2ELi2ENS5_IJNS4_1CILi1EEENSA_ILi2EEESB_EEEEENS5_IJNSA_ILi128EEENSA_ILi256EEENSA_ILi64EEEEEENS_12float_e4m3_tENS5_IJlSB_lEEESJ_SK_NS4_8TiledMMAINS4_8MMA_AtomIJNS4_10MMA_TraitsINS4_19SM100_MMA_F8F6F4_SSEJSJ_SJ_fSF_SG_NS4_17integral_constantINS4_4UMMA5MajorELSR_0EEESS_NSP_INSQ_7ScaleInELST_0EEESU_EEEEEENS4_6LayoutINS5_IJSB_SB_SB_EEENS5_IJNSA_ILi0EEESZ_SZ_EEEEENS5_IJNS4_10UnderscoreES12_S12_EEEEENS4_23SM90_TMA_LOAD_MULTICASTENS4_14ComposedLayoutINS4_7SwizzleILi2ELi4ELi3EEENS4_18smem_ptr_flag_bitsILi8EEENSX_INS5_IJNSA_ILi8EEESH_EEENS5_IJSH_SB_EEEEEEEvNS4_8identityENS4_13SM90_TMA_LOADES1F_vS1G_EENS_8epilogue10collective18CollectiveEpilogueINS1J_23Sm100TmaWarpSpecializedILi4ELi2ELi64ELb0ELb0EEEJSI_NS5_IJNSX_ISF_SB_EENSX_ISH_SB_EEEEESJ_SK_SJ_SK_NS1J_6fusion15FusionCallbacksIS1N_NS1R_17LinearCombinationISJ_fSJ_fLNS_15FloatRoundStyleE2EEESI_S1Q_JEEENS4_5SM1004TMEM4LOAD26SM100_TMEM_LOAD_32dp32b64xES1H_S1F_NS4_39AutoVectorizingCopyWithAssumedAlignmentILi128EEENS4_14SM90_TMA_STOREES1F_S22_S22_EEEvvEEEEvNT_6ParamsE)
        /*09a4*/ 	.short	0x0380
        /*09a6*/ 	.short	0x0800


	//----- nvinfo : EIATTR_SW_WAR
	.align		4
.L_56:
        /*09a8*/ 	.byte	0x04, 0x36
        /*09aa*/ 	.short	(.L_58 - .L_57)
.L_57:
        /*09ac*/ 	.word	0x00000008
.L_58:


//--------------------- .nv.callgraph             --------------------------
	.section	.nv.callgraph,"",@"SHT_CUDA_CALLGRAPH"
	.align	4
	.sectionentsize	8
	.align		4
        /*0000*/ 	.word	0x00000000
	.align		4
        /*0004*/ 	.word	0xffffffff
	.align		4
        /*0008*/ 	.word	index@(_ZN7cutlass13device_kernelINS_4gemm6kernel13GemmUniversalIN4cute5tupleIJiiiiEEENS1_10collective13CollectiveMmaINS1_35MainloopSm100TmaUmmaWarpSpecializedILi5ELi2ELi2ENS5_IJNS4_1CILi1EEENSA_ILi2EEESB_EEEEENS5_IJNSA_ILi128EEENSA_ILi256EEENSA_ILi64EEEEEENS_12float_e4m3_tENS5_IJlSB_lEEESJ_SK_NS4_8TiledMMAINS4_8MMA_AtomIJNS4_10MMA_TraitsINS4_19SM100_MMA_F8F6F4_SSEJSJ_SJ_fSF_SG_NS4_17integral_constantINS4_4UMMA5MajorELSR_0EEESS_NSP_INSQ_7ScaleInELST_0EEESU_EEEEEENS4_6LayoutINS5_IJSB_SB_SB_EEENS5_IJNSA_ILi0EEESZ_SZ_EEEEENS5_IJNS4_10UnderscoreES12_S12_EEEEENS4_23SM90_TMA_LOAD_MULTICASTENS4_14ComposedLayoutINS4_7SwizzleILi2ELi4ELi3EEENS4_18smem_ptr_flag_bitsILi8EEENSX_INS5_IJNSA_ILi8EEESH_EEENS5_IJSH_SB_EEEEEEEvNS4_8identityENS4_13SM90_TMA_LOADES1F_vS1G_EENS_8epilogue10collective18CollectiveEpilogueINS1J_23Sm100TmaWarpSpecializedILi4ELi2ELi64ELb0ELb0EEEJSI_NS5_IJNSX_ISF_SB_EENSX_ISH_SB_EEEEESJ_SK_SJ_SK_NS1J_6fusion15FusionCallbacksIS1N_NS1R_17LinearCombinationISJ_fSJ_fLNS_15FloatRoundStyleE2EEESI_S1Q_JEEENS4_5SM1004TMEM4LOAD26SM100_TMEM_LOAD_32dp32b64xES1H_S1F_NS4_39AutoVectorizingCopyWithAssumedAlignmentILi128EEENS4_14SM90_TMA_STOREES1F_S22_S22_EEEvvEEEEvNT_6ParamsE)
	.align		4
        /*000c*/ 	.word	index@(__assertfail)
	.align		4
        /*0010*/ 	.word	0x00000000
	.align		4
        /*0014*/ 	.word	0xfffffffe
	.align		4
        /*0018*/ 	.word	0x00000000
	.align		4
        /*001c*/ 	.word	0xfffffffd
	.align		4
        /*0020*/ 	.word	0x00000000
	.align		4
        /*0024*/ 	.word	0xfffffffc


//--------------------- .nv.constant4             --------------------------
	.section	.nv.constant4,"a",@progbits
	.align	8
	.align		8
.nv.constant4:
        /*0000*/ 	.dword	__assertfail
	.align		8
        /*0008*/ 	.dword	__unnamed_1
	.align		8
        /*0010*/ 	.dword	__unnamed_2
	.align		8
        /*0018*/ 	.dword	__unnamed_3
	.align		8
        /*0020*/ 	.dword	_ZN39_INTERNAL_843669f3_4_k_cu_0b38680a_81774cuda3std3__45__cpo5beginE
	.align		8
        /*0028*/ 	.dword	_ZN39_INTERNAL_843669f3_4_k_cu_0b38680a_81774cuda3std3__45__cpo3endE
	.align		8
        /*0030*/ 	.dword	_ZN39_INTERNAL_843669f3_4_k_cu_0b38680a_81774cuda3std3__45__cpo6cbeginE
	.align		8
        /*0038*/ 	.dword	_ZN39_INTERNAL_843669f3_4_k_cu_0b38680a_81774cuda3std3__45__cpo4cendE
	.align		8
        /*0040*/ 	.dword	_ZN39_INTERNAL_843669f3_4_k_cu_0b38680a_81774cuda3std3__441_GLOBAL__N__843669f3_4_k_cu_0b38680a_81776ignoreE
	.align		8
        /*0048*/ 	.dword	_ZN39_INTERNAL_843669f3_4_k_cu_0b38680a_81774cuda3std3__419piecewise_constructE
	.align		8
        /*0050*/ 	.dword	_ZN39_INTERNAL_843669f3_4_k_cu_0b38680a_81774cuda3std3__48in_placeE
	.align		8
        /*0058*/ 	.dword	_ZN39_INTERNAL_843669f3_4_k_cu_0b38680a_81774cuda3std6ranges3__45__cpo4swapE
	.align		8
        /*0060*/ 	.dword	_ZN39_INTERNAL_843669f3_4_k_cu_0b38680a_81774cuda3std6ranges3__45__cpo9iter_moveE
	.align		8
        /*0068*/ 	.dword	_ZN39_INTERNAL_843669f3_4_k_cu_0b38680a_81774cute7productE
	.align		8
        /*0070*/ 	.dword	_ZN39_INTERNAL_843669f3_4_k_cu_0b38680a_81774cute1_E
	.align		8
        /*0078*/ 	.dword	$str$25
	.align		8
        /*0080*/ 	.dword	$str$26
	.align		8
        /*0088*/ 	.dword	$str$27
	.align		8
        /*0090*/ 	.dword	$str$28


//--------------------- .text._ZN7cutlass13device_kernelINS_4gemm6kernel13GemmUniversalIN4cute5tupleIJiiiiEEENS1_10collective13CollectiveMmaINS1_35MainloopSm100TmaUmmaWarpSpecializedILi5ELi2ELi2ENS5_IJNS4_1CILi1EEENSA_ILi2EEESB_EEEEENS5_IJNSA_ILi128EEENSA_ILi256EEENSA_ILi64EEEEEENS_12float_e4m3_tENS5_IJlSB_lEEESJ_SK_NS4_8TiledMMAINS4_8MMA_AtomIJNS4_10MMA_TraitsINS4_19SM100_MMA_F8F6F4_SSEJSJ_SJ_fSF_SG_NS4_17integral_constantINS4_4UMMA5MajorELSR_0EEESS_NSP_INSQ_7ScaleInELST_0EEESU_EEEEEENS4_6LayoutINS5_IJSB_SB_SB_EEENS5_IJNSA_ILi0EEESZ_SZ_EEEEENS5_IJNS4_10UnderscoreES12_S12_EEEEENS4_23SM90_TMA_LOAD_MULTICASTENS4_14ComposedLayoutINS4_7SwizzleILi2ELi4ELi3EEENS4_18smem_ptr_flag_bitsILi8EEENSX_INS5_IJNSA_ILi8EEESH_EEENS5_IJSH_SB_EEEEEEEvNS4_8identityENS4_13SM90_TMA_LOADES1F_vS1G_EENS_8epilogue10collective18CollectiveEpilogueINS1J_23Sm100TmaWarpSpecializedILi4ELi2ELi64ELb0ELb0EEEJSI_NS5_IJNSX_ISF_SB_EENSX_ISH_SB_EEEEESJ_SK_SJ_SK_NS1J_6fusion15FusionCallbacksIS1N_NS1R_17LinearCombinationISJ_fSJ_fLNS_15FloatRoundStyleE2EEESI_S1Q_JEEENS4_5SM1004TMEM4LOAD26SM100_TMEM_LOAD_32dp32b64xES1H_S1F_NS4_39AutoVectorizingCopyWithAssumedAlignmentILi128EEENS4_14SM90_TMA_STOREES1F_S22_S22_EEEvvEEEEvNT_6ParamsE --------------------------
	.section	.text._ZN7cutlass13device_kernelINS_4gemm6kernel13GemmUniversalIN4cute5tupleIJiiiiEEENS1_10collective13CollectiveMmaINS1_35MainloopSm100TmaUmmaWarpSpecializedILi5ELi2ELi2ENS5_IJNS4_1CILi1EEENSA_ILi2EEESB_EEEEENS5_IJNSA_ILi128EEENSA_ILi256EEENSA_ILi64EEEEEENS_12float_e4m3_tENS5_IJlSB_lEEESJ_SK_NS4_8TiledMMAINS4_8MMA_AtomIJNS4_10MMA_TraitsINS4_19SM100_MMA_F8F6F4_SSEJSJ_SJ_fSF_SG_NS4_17integral_constantINS4_4UMMA5MajorELSR_0EEESS_NSP_INSQ_7ScaleInELST_0EEESU_EEEEEENS4_6LayoutINS5_IJSB_SB_SB_EEENS5_IJNSA_ILi0EEESZ_SZ_EEEEENS5_IJNS4_10UnderscoreES12_S12_EEEEENS4_23SM90_TMA_LOAD_MULTICASTENS4_14ComposedLayoutINS4_7SwizzleILi2ELi4ELi3EEENS4_18smem_ptr_flag_bitsILi8EEENSX_INS5_IJNSA_ILi8EEESH_EEENS5_IJSH_SB_EEEEEEEvNS4_8identityENS4_13SM90_TMA_LOADES1F_vS1G_EENS_8epilogue10collective18CollectiveEpilogueINS1J_23Sm100TmaWarpSpecializedILi4ELi2ELi64ELb0ELb0EEEJSI_NS5_IJNSX_ISF_SB_EENSX_ISH_SB_EEEEESJ_SK_SJ_SK_NS1J_6fusion15FusionCallbacksIS1N_NS1R_17LinearCombinationISJ_fSJ_fLNS_15FloatRoundStyleE2EEESI_S1Q_JEEENS4_5SM1004TMEM4LOAD26SM100_TMEM_LOAD_32dp32b64xES1H_S1F_NS4_39AutoVectorizingCopyWithAssumedAlignmentILi128EEENS4_14SM90_TMA_STOREES1F_S22_S22_EEEvvEEEEvNT_6ParamsE,"ax",@progbits
	.align	128
.text._ZN7cutlass13device_kernelINS_4gemm6kernel13GemmUniversalIN4cute5tupleIJiiiiEEENS1_10collective13CollectiveMmaINS1_35MainloopSm100TmaUmmaWarpSpecializedILi5ELi2ELi2ENS5_IJNS4_1CILi1EEENSA_ILi2EEESB_EEEEENS5_IJNSA_ILi128EEENSA_ILi256EEENSA_ILi64EEEEEENS_12float_e4m3_tENS5_IJlSB_lEEESJ_SK_NS4_8TiledMMAINS4_8MMA_AtomIJNS4_10MMA_TraitsINS4_19SM100_MMA_F8F6F4_SSEJSJ_SJ_fSF_SG_NS4_17integral_constantINS4_4UMMA5MajorELSR_0EEESS_NSP_INSQ_7ScaleInELST_0EEESU_EEEEEENS4_6LayoutINS5_IJSB_SB_SB_EEENS5_IJNSA_ILi0EEESZ_SZ_EEEEENS5_IJNS4_10UnderscoreES12_S12_EEEEENS4_23SM90_TMA_LOAD_MULTICASTENS4_14ComposedLayoutINS4_7SwizzleILi2ELi4ELi3EEENS4_18smem_ptr_flag_bitsILi8EEENSX_INS5_IJNSA_ILi8EEESH_EEENS5_IJSH_SB_EEEEEEEvNS4_8identityENS4_13SM90_TMA_LOADES1F_vS1G_EENS_8epilogue10collective18CollectiveEpilogueINS1J_23Sm100TmaWarpSpecializedILi4ELi2ELi64ELb0ELb0EEEJSI_NS5_IJNSX_ISF_SB_EENSX_ISH_SB_EEEEESJ_SK_SJ_SK_NS1J_6fusion15FusionCallbacksIS1N_NS1R_17LinearCombinationISJ_fSJ_fLNS_15FloatRoundStyleE2EEESI_S1Q_JEEENS4_5SM1004TMEM4LOAD26SM100_TMEM_LOAD_32dp32b64xES1H_S1F_NS4_39AutoVectorizingCopyWithAssumedAlignmentILi128EEENS4_14SM90_TMA_STOREES1F_S22_S22_EEEvvEEEEvNT_6ParamsE:
        .type           _ZN7cutlass13device_kernelINS_4gemm6kernel13GemmUniversalIN4cute5tupleIJiiiiEEENS1_10collective13CollectiveMmaINS1_35MainloopSm100TmaUmmaWarpSpecializedILi5ELi2ELi2ENS5_IJNS4_1CILi1EEENSA_ILi2EEESB_EEEEENS5_IJNSA_ILi128EEENSA_ILi256EEENSA_ILi64EEEEEENS_12float_e4m3_tENS5_IJlSB_lEEESJ_SK_NS4_8TiledMMAINS4_8MMA_AtomIJNS4_10MMA_TraitsINS4_19SM100_MMA_F8F6F4_SSEJSJ_SJ_fSF_SG_NS4_17integral_constantINS4_4UMMA5MajorELSR_0EEESS_NSP_INSQ_7ScaleInELST_0EEESU_EEEEEENS4_6LayoutINS5_IJSB_SB_SB_EEENS5_IJNSA_ILi0EEESZ_SZ_EEEEENS5_IJNS4_10UnderscoreES12_S12_EEEEENS4_23SM90_TMA_LOAD_MULTICASTENS4_14ComposedLayoutINS4_7SwizzleILi2ELi4ELi3EEENS4_18smem_ptr_flag_bitsILi8EEENSX_INS5_IJNSA_ILi8EEESH_EEENS5_IJSH_SB_EEEEEEEvNS4_8identityENS4_13SM90_TMA_LOADES1F_vS1G_EENS_8epilogue10collective18CollectiveEpilogueINS1J_23Sm100TmaWarpSpecializedILi4ELi2ELi64ELb0ELb0EEEJSI_NS5_IJNSX_ISF_SB_EENSX_ISH_SB_EEEEESJ_SK_SJ_SK_NS1J_6fusion15FusionCallbacksIS1N_NS1R_17LinearCombinationISJ_fSJ_fLNS_15FloatRoundStyleE2EEESI_S1Q_JEEENS4_5SM1004TMEM4LOAD26SM100_TMEM_LOAD_32dp32b64xES1H_S1F_NS4_39AutoVectorizingCopyWithAssumedAlignmentILi128EEENS4_14SM90_TMA_STOREES1F_S22_S22_EEEvvEEEEvNT_6ParamsE,@function
        .size           _ZN7cutlass13device_kernelINS_4gemm6kernel13GemmUniversalIN4cute5tupleIJiiiiEEENS1_10collective13CollectiveMmaINS1_35MainloopSm100TmaUmmaWarpSpecializedILi5ELi2ELi2ENS5_IJNS4_1CILi1EEENSA_ILi2EEESB_EEEEENS5_IJNSA_ILi128EEENSA_ILi256EEENSA_ILi64EEEEEENS_12float_e4m3_tENS5_IJlSB_lEEESJ_SK_NS4_8TiledMMAINS4_8MMA_AtomIJNS4_10MMA_TraitsINS4_19SM100_MMA_F8F6F4_SSEJSJ_SJ_fSF_SG_NS4_17integral_constantINS4_4UMMA5MajorELSR_0EEESS_NSP_INSQ_7ScaleInELST_0EEESU_EEEEEENS4_6LayoutINS5_IJSB_SB_SB_EEENS5_IJNSA_ILi0EEESZ_SZ_EEEEENS5_IJNS4_10UnderscoreES12_S12_EEEEENS4_23SM90_TMA_LOAD_MULTICASTENS4_14ComposedLayoutINS4_7SwizzleILi2ELi4ELi3EEENS4_18smem_ptr_flag_bitsILi8EEENSX_INS5_IJNSA_ILi8EEESH_EEENS5_IJSH_SB_EEEEEEEvNS4_8identityENS4_13SM90_TMA_LOADES1F_vS1G_EENS_8epilogue10collective18CollectiveEpilogueINS1J_23Sm100TmaWarpSpecializedILi4ELi2ELi64ELb0ELb0EEEJSI_NS5_IJNSX_ISF_SB_EENSX_ISH_SB_EEEEESJ_SK_SJ_SK_NS1J_6fusion15FusionCallbacksIS1N_NS1R_17LinearCombinationISJ_fSJ_fLNS_15FloatRoundStyleE2EEESI_S1Q_JEEENS4_5SM1004TMEM4LOAD26SM100_TMEM_LOAD_32dp32b64xES1H_S1F_NS4_39AutoVectorizingCopyWithAssumedAlignmentILi128EEENS4_14SM90_TMA_STOREES1F_S22_S22_EEEvvEEEEvNT_6ParamsE,(.L_x_177 - _ZN7cutlass13device_kernelINS_4gemm6kernel13GemmUniversalIN4cute5tupleIJiiiiEEENS1_10collective13CollectiveMmaINS1_35MainloopSm100TmaUmmaWarpSpecializedILi5ELi2ELi2ENS5_IJNS4_1CILi1EEENSA_ILi2EEESB_EEEEENS5_IJNSA_ILi128EEENSA_ILi256EEENSA_ILi64EEEEEENS_12float_e4m3_tENS5_IJlSB_lEEESJ_SK_NS4_8TiledMMAINS4_8MMA_AtomIJNS4_10MMA_TraitsINS4_19SM100_MMA_F8F6F4_SSEJSJ_SJ_fSF_SG_NS4_17integral_constantINS4_4UMMA5MajorELSR_0EEESS_NSP_INSQ_7ScaleInELST_0EEESU_EEEEEENS4_6LayoutINS5_IJSB_SB_SB_EEENS5_IJNSA_ILi0EEESZ_SZ_EEEEENS5_IJNS4_10UnderscoreES12_S12_EEEEENS4_23SM90_TMA_LOAD_MULTICASTENS4_14ComposedLayoutINS4_7SwizzleILi2ELi4ELi3EEENS4_18smem_ptr_flag_bitsILi8EEENSX_INS5_IJNSA_ILi8EEESH_EEENS5_IJSH_SB_EEEEEEEvNS4_8identityENS4_13SM90_TMA_LOADES1F_vS1G_EENS_8epilogue10collective18CollectiveEpilogueINS1J_23Sm100TmaWarpSpecializedILi4ELi2ELi64ELb0ELb0EEEJSI_NS5_IJNSX_ISF_SB_EENSX_ISH_SB_EEEEESJ_SK_SJ_SK_NS1J_6fusion15FusionCallbacksIS1N_NS1R_17LinearCombinationISJ_fSJ_fLNS_15FloatRoundStyleE2EEESI_S1Q_JEEENS4_5SM1004TMEM4LOAD26SM100_TMEM_LOAD_32dp32b64xES1H_S1F_NS4_39AutoVectorizingCopyWithAssumedAlignmentILi128EEENS4_14SM90_TMA_STOREES1F_S22_S22_EEEvvEEEEvNT_6ParamsE)
        .other          _ZN7cutlass13device_kernelINS_4gemm6kernel13GemmUniversalIN4cute5tupleIJiiiiEEENS1_10collective13CollectiveMmaINS1_35MainloopSm100TmaUmmaWarpSpecializedILi5ELi2ELi2ENS5_IJNS4_1CILi1EEENSA_ILi2EEESB_EEEEENS5_IJNSA_ILi128EEENSA_ILi256EEENSA_ILi64EEEEEENS_12float_e4m3_tENS5_IJlSB_lEEESJ_SK_NS4_8TiledMMAINS4_8MMA_AtomIJNS4_10MMA_TraitsINS4_19SM100_MMA_F8F6F4_SSEJSJ_SJ_fSF_SG_NS4_17integral_constantINS4_4UMMA5MajorELSR_0EEESS_NSP_INSQ_7ScaleInELST_0EEESU_EEEEEENS4_6LayoutINS5_IJSB_SB_SB_EEENS5_IJNSA_ILi0EEESZ_SZ_EEEEENS5_IJNS4_10UnderscoreES12_S12_EEEEENS4_23SM90_TMA_LOAD_MULTICASTENS4_14ComposedLayoutINS4_7SwizzleILi2ELi4ELi3EEENS4_18smem_ptr_flag_bitsILi8EEENSX_INS5_IJNSA_ILi8EEESH_EEENS5_IJSH_SB_EEEEEEEvNS4_8identityENS4_13SM90_TMA_LOADES1F_vS1G_EENS_8epilogue10collective18CollectiveEpilogueINS1J_23Sm100TmaWarpSpecializedILi4ELi2ELi64ELb0ELb0EEEJSI_NS5_IJNSX_ISF_SB_EENSX_ISH_SB_EEEEESJ_SK_SJ_SK_NS1J_6fusion15FusionCallbacksIS1N_NS1R_17LinearCombinationISJ_fSJ_fLNS_15FloatRoundStyleE2EEESI_S1Q_JEEENS4_5SM1004TMEM4LOAD26SM100_TMEM_LOAD_32dp32b64xES1H_S1F_NS4_39AutoVectorizingCopyWithAssumedAlignmentILi128EEENS4_14SM90_TMA_STOREES1F_S22_S22_EEEvvEEEEvNT_6ParamsE,@"STO_CUDA_ENTRY STV_DEFAULT"
_ZN7cutlass13device_kernelINS_4gemm6kernel13GemmUniversalIN4cute5tupleIJiiiiEEENS1_10collective13CollectiveMmaINS1_35MainloopSm100TmaUmmaWarpSpecializedILi5ELi2ELi2ENS5_IJNS4_1CILi1EEENSA_ILi2EEESB_EEEEENS5_IJNSA_ILi128EEENSA_ILi256EEENSA_ILi64EEEEEENS_12float_e4m3_tENS5_IJlSB_lEEESJ_SK_NS4_8TiledMMAINS4_8MMA_AtomIJNS4_10MMA_TraitsINS4_19SM100_MMA_F8F6F4_SSEJSJ_SJ_fSF_SG_NS4_17integral_constantINS4_4UMMA5MajorELSR_0EEESS_NSP_INSQ_7ScaleInELST_0EEESU_EEEEEENS4_6LayoutINS5_IJSB_SB_SB_EEENS5_IJNSA_ILi0EEESZ_SZ_EEEEENS5_IJNS4_10UnderscoreES12_S12_EEEEENS4_23SM90_TMA_LOAD_MULTICASTENS4_14ComposedLayoutINS4_7SwizzleILi2ELi4ELi3EEENS4_18smem_ptr_flag_bitsILi8EEENSX_INS5_IJNSA_ILi8EEESH_EEENS5_IJSH_SB_EEEEEEEvNS4_8identityENS4_13SM90_TMA_LOADES1F_vS1G_EENS_8epilogue10collective18CollectiveEpilogueINS1J_23Sm100TmaWarpSpecializedILi4ELi2ELi64ELb0ELb0EEEJSI_NS5_IJNSX_ISF_SB_EENSX_ISH_SB_EEEEESJ_SK_SJ_SK_NS1J_6fusion15FusionCallbacksIS1N_NS1R_17LinearCombinationISJ_fSJ_fLNS_15FloatRoundStyleE2EEESI_S1Q_JEEENS4_5SM1004TMEM4LOAD26SM100_TMEM_LOAD_32dp32b64xES1H_S1F_NS4_39AutoVectorizingCopyWithAssumedAlignmentILi128EEENS4_14SM90_TMA_STOREES1F_S22_S22_EEEvvEEEEvNT_6ParamsE:
[----:B------:R-:W1:Y:S01]  /*0000*/  LDC R1, c[0x0][0x37c] ;  /* 0x0000df00ff017b82 */ /* 0x000e620000000800 */
[----:B------:R-:W2:Y:S01]  /*0010*/  S2R R170, SR_TID.X ;  /* 0x0000000000aa7919 */ /* 0x000ea20000002100 */
[----:B------:R-:W3:Y:S01]  /*0020*/  LDCU.64 UR8, c[0x0][0x890] ;  /* 0x00011200ff0877ac */ /* 0x000ee20008000a00 */
[----:B------:R-:W-:Y:S02]  /*0030*/  PRMT R158, RZ, 0x7610, R158 ;  /* 0x00007610ff9e7816 */ /* 0x000fe4000000009e */
[----:B------:R-:W-:Y:S01]  /*0040*/  ELECT P3, URZ, PT ;  /* 0x0000000000ff782f */ /* 0x000fe20003860000 */
[----:B---3--:R-:W-:-:S04]  /*0050*/  UISETP.NE.U32.AND UP0, UPT, UR8, URZ, UPT ;  /* 0x000000ff0800728c */ /* 0x008fc8000bf05070 */
[----:B------:R-:W-:Y:S01]  /*0060*/  UISETP.NE.AND.EX UP0, UPT, UR9, URZ, UPT, UP0 ;  /* 0x000000ff0900728c */ /* 0x000fe2000bf05300 */
[----:B--2---:R-:W-:-:S05]  /*0070*/  SHF.R.U32.HI R159, RZ, 0x5, R170 ;  /* 0x00000005ff9f7819 */ /* 0x004fca00000116aa */
[----:B------:R-:W2:Y:S02]  /*0080*/  SHFL.IDX PT, R0, R159, RZ, 0x1f ;  /* 0x00001fff9f007589 */ /* 0x000ea400000e0000 */
[----:B--2---:R-:W-:Y:S01]  /*0090*/  R2UR UR17, R0 ;  /* 0x00000000001172ca */ /* 0x004fe200000e0000 */
[----:B-1----:R-:W-:-:S14]  /*00a0*/  BRA.U UP0, `(.L_x_0) ;  /* 0x0000000100307547 */ /* 0x002fdc000b800000 */
[----:B------:R-:W1:Y:S02]  /*00b0*/  LDCU.64 UR4, c[0x0][0x888] ;  /* 0x00011100ff0477ac */ /* 0x000e640008000a00 */
[----:B-1----:R-:W-:-:S04]  /*00c0*/  UISETP.NE.U32.AND UP0, UPT, UR4, URZ, UPT ;  /* 0x000000ff0400728c */ /* 0x002fc8000bf05070 */
[----:B------:R-:W-:-:S09]  /*00d0*/  UISETP.NE.AND.EX UP0, UPT, UR5, URZ, UPT, UP0 ;  /* 0x000000ff0500728c */ /* 0x000fd2000bf05300 */
[----:B------:R-:W-:Y:S05]  /*00e0*/  BRA.U !UP0, `(.L_x_1) ;  /* 0x0000000108147547 */ /* 0x000fea000b800000 */
[----:B------:R-:W1:Y:S01]  /*00f0*/  LDC.64 R2, c[0x0][0x888] ;  /* 0x00022200ff027b82 */ /* 0x000e620000000a00 */
[----:B------:R-:W1:Y:S02]  /*0100*/  LDCU.64 UR4, c[0x0][0x358] ;  /* 0x00006b00ff0477ac */ /* 0x000e640008000a00 */
[----:B-1----:R1:W5:Y:S01]  /*0110*/  LDG.E R73, desc[UR4][R2.64] ;  /* 0x0000000402497981 */ /* 0x002362000c1e1900 */
[----:B------:R-:W-:Y:S01]  /*0120*/  HFMA2 R158, -RZ, RZ, 0, 5.9604644775390625e-08 ;  /* 0x00000001ff9e7431 */ /* 0x000fe200000001ff */
[----:B------:R-:W-:Y:S05]  /*0130*/  BRA `(.L_x_0) ;  /* 0x00000000000c7947 */ /* 0x000fea0003800000 */
.L_x_1:
[----:B------:R-:W1:Y:S01]  /*0140*/  LDCU UR4, c[0x0][0x880] ;  /* 0x00011000ff0477ac */ /* 0x000e620008000800 */
[----:B------:R-:W-:Y:S01]  /*0150*/  HFMA2 R158, -RZ, RZ, 0, 5.9604644775390625e-08 ;  /* 0x00000001ff9e7431 */ /* 0x000fe200000001ff */
[----:B-1----:R-:W-:-:S07]  /*0160*/  MOV R73, UR4 ;  /* 0x0000000400497c02 */ /* 0x002fce0008000f00 */
.L_x_0:
[----:B------:R-:W2:Y:S02]  /*0170*/  LDCU.64 UR4, c[0x0][0x8b0] ;  /* 0x00011600ff0477ac */ /* 0x000ea40008000a00 */
[----:B--2---:R-:W-:-:S04]  /*0180*/  UISETP.NE.U32.AND UP0, UPT, UR4, URZ, UPT ;  /* 0x000000ff0400728c */ /* 0x004fc8000bf05070 */
[----:B------:R-:W-:-:S09]  /*0190*/  UISETP.NE.AND.EX UP0, UPT, UR5, URZ, UPT, UP0 ;  /* 0x000000ff0500728c */ /* 0x000fd2000bf05300 */
[----:B------:R-:W-:Y:S05]  /*01a0*/  BRA.U UP0, `(.L_x_2) ;  /* 0x0000000100287547 */ /* 0x000fea000b800000 */
[----:B------:R-:W2:Y:S02]  /*01b0*/  LDCU.64 UR4, c[0x0][0x8a8] ;  /* 0x00011500ff0477ac */ /* 0x000ea40008000a00 */
[----:B--2---:R-:W-:-:S04]  /*01c0*/  UISETP.NE.U32.AND UP0, UPT, UR4, URZ, UPT ;  /* 0x000000ff0400728c */ /* 0x004fc8000bf05070 */
[----:B------:R-:W-:-:S09]  /*01d0*/  UISETP.NE.AND.EX UP0, UPT, UR5, URZ, UPT, UP0 ;  /* 0x000000ff0500728c */ /* 0x000fd2000bf05300 */
[----:B------:R-:W-:Y:S05]  /*01e0*/  BRA.U !UP0, `(.L_x_3) ;  /* 0x0000000108107547 */ /* 0x000fea000b800000 */
[----:B------:R-:W2:Y:S01]  /*01f0*/  LDC.64 R70, c[0x0][0x8a8] ;  /* 0x00022a00ff467b82 */ /* 0x000ea20000000a00 */
[----:B------:R-:W2:Y:S02]  /*0200*/  LDCU.64 UR4, c[0x0][0x358] ;  /* 0x00006b00ff0477ac */ /* 0x000ea40008000a00 */
[----:B--2---:R2:W5:Y:S01]  /*0210*/  LDG.E R70, desc[UR4][R70.64] ;  /* 0x0000000446467981 */ /* 0x004562000c1e1900 */
[----:B------:R-:W-:Y:S05]  /*0220*/  BRA `(.L_x_2) ;  /* 0x0000000000087947 */ /* 0x000fea0003800000 */
.L_x_3:
[----:B------:R-:W2:Y:S02]  /*0230*/  LDCU UR4, c[0x0][0x8a0] ;  /* 0x00011400ff0477ac */ /* 0x000ea40008000800 */
[----:B--2---:R-:W-:Y:S02]  /*0240*/  MOV R70, UR4 ;  /* 0x0000000400467c02 */ /* 0x004fe40008000f00 */
.L_x_2:
[----:B------:R-:W-:Y:S01]  /*0250*/  IMAD.U32 R0, RZ, RZ, UR17 ;  /* 0x00000011ff007e24 */ /* 0x000fe2000f8e00ff */
[----:B------:R-:W-:Y:S04]  /*0260*/  BSSY.RECONVERGENT B0, `(.L_x_4) ;  /* 0x000000c000007945 */ /* 0x000fe80003800200 */
[C---:B------:R-:W-:Y:S02]  /*0270*/  ISETP.NE.OR P1, PT, R0.reuse, 0x1, !P3 ;  /* 0x000000010000780c */ /* 0x040fe40005f25670 */
[----:B------:R-:W-:-:S11]  /*0280*/  ISETP.NE.OR P0, PT, R0, 0x3, !P3 ;  /* 0x000000030000780c */ /* 0x000fd60005f05670 */
[----:B------:R-:W-:Y:S05]  /*0290*/  @P1 BRA `(.L_x_5) ;  /* 0x0000000000201947 */ /* 0x000fea0003800000 */
[----:B------:R-:W3:Y:S02]  /*02a0*/  LDCU.64 UR4, c[0x0][0x348] ;  /* 0x00006900ff0477ac */ /* 0x000ee40008000a00 */
[----:B---3--:R-:W-:Y:S02]  /*02b0*/  UIADD3 UR6, UP1, UPT, UR4, 0x80, URZ ;  /* 0x0000008004067890 */ /* 0x008fe4000ff3e0ff */
[----:B------:R-:W-:Y:S02]  /*02c0*/  UIADD3 UR4, UP0, UPT, UR4, 0x180, URZ ;  /* 0x0000018004047890 */ /* 0x000fe4000ff1e0ff */
[----:B------:R-:W-:Y:S02]  /*02d0*/  UIADD3.X UR7, UPT, UPT, URZ, UR5, URZ, UP1, !UPT ;  /* 0x00000005ff077290 */ /* 0x000fe40008ffe4ff */
[----:B------:R-:W-:-:S07]  /*02e0*/  UIADD3.X UR5, UPT, UPT, URZ, UR5, URZ, UP0, !UPT ;  /* 0x00000005ff057290 */ /* 0x000fce00087fe4ff */
[----:B------:R3:W-:Y:S02]  /*02f0*/  UTMACCTL.PF [UR6] ;  /* 0x00000000060079b9 */ /* 0x0007e40008040000 */
[----:B------:R3:W-:Y:S02]  /*0300*/  UTMACCTL.PF [UR4] ;  /* 0x00000000040079b9 */ /* 0x0007e40008040000 */
[----:B---3--:R-:W-:Y:S01]  /*0310*/  NOP ;  /* 0x0000000000007918 */ /* 0x008fe20000000000 */
.L_x_5:
[----:B------:R-:W-:Y:S05]  /*0320*/  BSYNC.RECONVERGENT B0 ;  /* 0x0000000000007941 */ /* 0x000fea0003800200 */
.L_x_4:
[----:B------:R-:W-:Y:S04]  /*0330*/  BSSY.RECONVERGENT B0, `(.L_x_6) ;  /* 0x000000a000007945 */ /* 0x000fe80003800200 */
        /* <DEDUP_REMOVED lines=9> */
.L_x_7:
[----:B------:R-:W-:Y:S05]  /*03d0*/  BSYNC.RECONVERGENT B0 ;  /* 0x0000000000007941 */ /* 0x000fea0003800200 */
.L_x_6:
[----:B------:R-:W3:Y:S01]  /*03e0*/  LDCU.64 UR4, c[0x0][0x888] ;  /* 0x00011100ff0477ac */ /* 0x000ee20008000a00 */
[----:B------:R-:W-:Y:S02]  /*03f0*/  UISETP.EQ.U32.AND UP1, UPT, UR8, URZ, UPT ;  /* 0x000000ff0800728c */ /* 0x000fe4000bf22070 */
[----:B------:R-:W-:Y:S02]  /*0400*/  UPLOP3.LUT UP3, UPT, UPT, UPT, UPT, 0x80, 0x8 ;  /* 0x000000000008789c */ /* 0x000fe40003f6f070 */
[----:B---3--:R-:W-:-:S04]  /*0410*/  UISETP.NE.U32.AND UP0, UPT, UR4, URZ, UPT ;  /* 0x000000ff0400728c */ /* 0x008fc8000bf05070 */
[----:B------:R-:W-:-:S04]  /*0420*/  UISETP.NE.AND.EX UP0, UPT, UR5, URZ, UPT, UP0 ;  /* 0x000000ff0500728c */ /* 0x000fc8000bf05300 */
[----:B------:R-:W-:-:S04]  /*0430*/  UISETP.EQ.OR.EX UP2, UPT, UR9, URZ, !UP0, UP1 ;  /* 0x000000ff0900728c */ /* 0x000fc8000c742710 */
[----:B------:R-:W-:-:S06]  /*0440*/  UP2UR UR4, UPR, URZ, 0x4 ;  /* 0x00000004ff047883 */ /* 0x000fcc0008000000 */
[----:B------:R-:W-:Y:S01]  /*0450*/  MOV R161, UR4 ;  /* 0x0000000400a17c02 */ /* 0x000fe20008000f00 */
[----:B------:R-:W-:Y:S06]  /*0460*/  BRA.U !UP2, `(.L_x_8) ;  /* 0x000000010a207547 */ /* 0x000fec000b800000 */
[----:B------:R-:W-:Y:S01]  /*0470*/  UISETP.NE.U32.AND UP1, UPT, UR8, URZ, UPT ;  /* 0x000000ff0800728c */ /* 0x000fe2000bf25070 */
[----:B-----5:R-:W-:Y:S01]  /*0480*/  FSETP.NEU.AND P0, PT, R73, RZ, PT ;  /* 0x000000ff4900720b */ /* 0x020fe20003f0d000 */
[----:B------:R-:W-:Y:S02]  /*0490*/  USEL UR4, URZ, 0xffffffff, UP0 ;  /* 0xffffffffff047887 */ /* 0x000fe40008000000 */
[----:B------:R-:W-:-:S10]  /*04a0*/  UISETP.NE.AND.EX UP1, UPT, UR9, URZ, UPT, UP1 ;  /* 0x000000ff0900728c */ /* 0x000fd4000bf25310 */
[----:B------:R-:W-:Y:S01]  /*04b0*/  VOTEU.ANY UP0, P0 ;  /* 0x0000000000ff7886 */ /* 0x000fe20000000100 */
[----:B------:R-:W-:-:S04]  /*04c0*/  @!UP1 USEL UR4, URZ, 0xffffffff, UP0 ;  /* 0xffffffffff049887 */ /* 0x000fc80008000000 */
[----:B------:R-:W-:-:S04]  /*04d0*/  ULOP3.LUT UR4, UR4, 0x1, URZ, 0xc0, !UPT ;  /* 0x0000000104047892 */ /* 0x000fc8000f8ec0ff */
[----:B------:R-:W-:-:S11]  /*04e0*/  UISETP.NE.U32.AND UP3, UPT, UR4, 0x1, UPT ;  /* 0x000000010400788c */ /* 0x000fd6000bf65070 */
.L_x_8:
[----:B-1----:R-:W1:Y:S01]  /*04f0*/  SHFL.IDX PT, R2, R159, RZ, 0x1f ;  /* 0x00001fff9f027589 */ /* 0x002e6200000e0000 */
[----:B------:R-:W-:-:S04]  /*0500*/  UISETP.NE.AND UP0, UPT, UR17, 0x2, UPT ;  /* 0x000000021100788c */ /* 0x000fc8000bf05270 */
[----:B------:R-:W-:Y:S01]  /*0510*/  USEL UR48, URZ, 0x1, UP0 ;  /* 0x00000001ff307887 */ /* 0x000fe20008000000 */
[----:B-1----:R-:W-:-:S13]  /*0520*/  ISETP.NE.AND P0, PT, R2, RZ, PT ;  /* 0x000000ff0200720c */ /* 0x002fda0003f05270 */
[----:B------:R-:W-:Y:S05]  /*0530*/  @P0 BRA `(.L_x_9) ;  /* 0x0000000000600947 */ /* 0x000fea0003800000 */
[----:B------:R-:W1:Y:S01]  /*0540*/  S2UR UR4, SR_CgaCtaId ;  /* 0x00000000000479c3 */ /* 0x000e620000008800 */
[----:B------:R-:W-:Y:S01]  /*0550*/  UMOV UR5, 0x400 ;  /* 0x0000040000057882 */ /* 0x000fe20000000000 */
[----:B------:R-:W-:Y:S01]  /*0560*/  UMOV UR8, 0x1 ;  /* 0x0000000100087882 */ /* 0x000fe20000000000 */
[----:B------:R-:W-:Y:S01]  /*0570*/  UMOV UR6, 0x2 ;  /* 0x0000000200067882 */ /* 0x000fe20000000000 */
[----:B------:R-:W-:-:S04]  /*0580*/  UIADD3 UR8, UPT, UPT, -UR8, 0x100000, URZ ;  /* 0x0010000008087890 */ /* 0x000fc8000fffe1ff */
[----:B------:R-:W-:Y:S02]  /*0590*/  USHF.L.U32 UR9, UR8, 0xb, URZ ;  /* 0x0000000b08097899 */ /* 0x000fe400080006ff */
[----:B------:R-:W-:Y:S02]  /*05a0*/  USHF.L.U32 UR8, UR8, 0x1, URZ ;  /* 0x0000000108087899 */ /* 0x000fe400080006ff */
[----:B------:R-:W-:-:S04]  /*05b0*/  UIADD3 UR6, UPT, UPT, -UR6, 0x100000, URZ ;  /* 0x0010000006067890 */ /* 0x000fc8000fffe1ff */
[----:B------:R-:W-:Y:S02]  /*05c0*/  USHF.L.U32 UR7, UR6, 0xb, URZ ;  /* 0x0000000b06077899 */ /* 0x000fe400080006ff */
[----:B------:R-:W-:Y:S01]  /*05d0*/  USHF.L.U32 UR6, UR6, 0x1, URZ ;  /* 0x0000000106067899 */ /* 0x000fe200080006ff */
[----:B------:R-:W-:Y:S01]  /*05e0*/  ELECT P0, URZ, PT ;  /* 0x0000000000ff782f */ /* 0x000fe20003800000 */
[----:B-1----:R-:W-:Y:S01]  /*05f0*/  ULEA UR4, UR4, UR5, 0x18 ;  /* 0x0000000504047291 */ /* 0x002fe2000f8ec0ff */
[----:B------:R-:W1:Y:S11]  /*0600*/  FENCE.VIEW.ASYNC.S ;  /* 0x00000000000073c6 */ /* 0x000e760000000000 */
[----:B-1----:R1:W3:Y:S01]  /*0610*/  SYNCS.EXCH.64 URZ, [UR4], UR8 ;  /* 0x0000000804ff75b2 */ /* 0x0022e20008000100 */
[----:B------:R1:W4:Y:S01]  /*0620*/  SYNCS.EXCH.64 URZ, [UR4+0x28], UR6 ;  /* 0x0000280604ff75b2 */ /* 0x0003220008000100 */
[----:B------:R1:W1:Y:S01]  /*0630*/  SYNCS.EXCH.64 URZ, [UR4+0x8], UR8 ;  /* 0x0000080804ff75b2 */ /* 0x0002620008000100 */
[----:B------:R1:W1:Y:S01]  /*0640*/  SYNCS.EXCH.64 URZ, [UR4+0x30], UR6 ;  /* 0x0000300604ff75b2 */ /* 0x0002620008000100 */
[----:B------:R1:W1:Y:S01]  /*0650*/  SYNCS.EXCH.64 URZ, [UR4+0x10], UR8 ;  /* 0x0000100804ff75b2 */ /* 0x0002620008000100 */
[----:B------:R1:W1:Y:S01]  /*0660*/  SYNCS.EXCH.64 URZ, [UR4+0x38], UR6 ;  /* 0x0000380604ff75b2 */ /* 0x0002620008000100 */
[----:B------:R1:W1:Y:S01]  /*0670*/  SYNCS.EXCH.64 URZ, [UR4+0x18], UR8 ;  /* 0x0000180804ff75b2 */ /* 0x0002620008000100 */
[----:B------:R1:W1:Y:S01]  /*0680*/  SYNCS.EXCH.64 URZ, [UR4+0x40], UR6 ;  /* 0x0000400604ff75b2 */ /* 0x0002620008000100 */
[----:B------:R1:W1:Y:S01]  /*0690*/  SYNCS.EXCH.64 URZ, [UR4+0x20], UR8 ;  /* 0x0000200804ff75b2 */ /* 0x0002620008000100 */
[----:B------:R1:W1:Y:S01]  /*06a0*/  SYNCS.EXCH.64 URZ, [UR4+0x48], UR6 ;  /* 0x0000480604ff75b2 */ /* 0x0002620008000100 */
[----:B------:R-:W-:Y:S01]  /*06b0*/  NOP ;  /* 0x0000000000007918 */ /* 0x000fe20000000000 */
.L_x_9:
[----:B------:R-:W2:Y:S01]  /*06c0*/  SHFL.IDX PT, R2, R159, RZ, 0x1f ;  /* 0x00001fff9f027589 */ /* 0x000ea200000e0000 */
[----:B------:R-:W-:Y:S01]  /*06d0*/  NOP ;  /* 0x0000000000007918 */ /* 0x000fe20000000000 */
[----:B--2---:R-:W-:-:S13]  /*06e0*/  ISETP.NE.AND P0, PT, R2, 0x1, PT ;  /* 0x000000010200780c */ /* 0x004fda0003f05270 */
[----:B------:R-:W-:Y:S05]  /*06f0*/  @P0 BRA `(.L_x_10) ;  /* 0x0000000000580947 */ /* 0x000fea0003800000 */
[----:B-1----:R-:W1:Y:S01]  /*0700*/  S2UR UR4, SR_CgaCtaId ;  /* 0x00000000000479c3 */ /* 0x002e620000008800 */
        /* <DEDUP_REMOVED lines=12> */
[----:B-1----:R2:W1:Y:S01]  /*07d0*/  SYNCS.EXCH.64 URZ, [UR4+0x50], UR8 ;  /* 0x0000500804ff75b2 */ /* 0x0024620008000100 */
[----:B------:R2:W1:Y:S01]  /*07e0*/  SYNCS.EXCH.64 URZ, [UR4+0x70], UR6 ;  /* 0x0000700604ff75b2 */ /* 0x0004620008000100 */
[----:B------:R2:W1:Y:S01]  /*07f0*/  SYNCS.EXCH.64 URZ, [UR4+0x58], UR8 ;  /* 0x0000580804ff75b2 */ /* 0x0004620008000100 */
[----:B------:R2:W1:Y:S01]  /*0800*/  SYNCS.EXCH.64 URZ, [UR4+0x78], UR6 ;  /* 0x0000780604ff75b2 */ /* 0x0004620008000100 */
[----:B------:R2:W1:Y:S01]  /*0810*/  SYNCS.EXCH.64 URZ, [UR4+0x60], UR8 ;  /* 0x0000600804ff75b2 */ /* 0x0004620008000100 */
[----:B------:R2:W1:Y:S01]  /*0820*/  SYNCS.EXCH.64 URZ, [UR4+0x80], UR6 ;  /* 0x0000800604ff75b2 */ /* 0x0004620008000100 */
[----:B------:R2:W1:Y:S01]  /*0830*/  SYNCS.EXCH.64 URZ, [UR4+0x68], UR8 ;  /* 0x0000680804ff75b2 */ /* 0x0004620008000100 */
[----:B------:R2:W1:Y:S02]  /*0840*/  SYNCS.EXCH.64 URZ, [UR4+0x88], UR6 ;  /* 0x0000880604ff75b2 */ /* 0x0004640008000100 */
[----:B--2---:R-:W-:Y:S01]  /*0850*/  NOP ;  /* 0x0000000000007918 */ /* 0x004fe20000000000 */
.L_x_10:
[----:B------:R-:W2:Y:S01]  /*0860*/  SHFL.IDX PT, R2, R159, RZ, 0x1f ;  /* 0x00001fff9f027589 */ /* 0x000ea200000e0000 */
[----:B------:R-:W-:Y:S01]  /*0870*/  NOP ;  /* 0x0000000000007918 */ /* 0x000fe20000000000 */
[----:B--2---:R-:W-:-:S13]  /*0880*/  ISETP.NE.AND P0, PT, R2, 0x3, PT ;  /* 0x000000030200780c */ /* 0x004fda0003f05270 */
[----:B------:R-:W-:Y:S05]  /*0890*/  @P0 BRA `(.L_x_11) ;  /* 0x0000000000300947 */ /* 0x000fea0003800000 */
[----:B-1----:R-:W1:Y:S01]  /*08a0*/  S2UR UR6, SR_CgaCtaId ;  /* 0x00000000000679c3 */ /* 0x002e620000008800 */
[----:B------:R-:W-:Y:S01]  /*08b0*/  UMOV UR4, 0x400 ;  /* 0x0000040000047882 */ /* 0x000fe20000000000 */
[----:B------:R-:W-:Y:S01]  /*08c0*/  UMOV UR5, 0x20 ;  /* 0x0000002000057882 */ /* 0x000fe20000000000 */
[----:B------:R-:W-:Y:S01]  /*08d0*/  ELECT P0, URZ, PT ;  /* 0x0000000000ff782f */ /* 0x000fe20003800000 */
[----:B-1----:R-:W-:Y:S02]  /*08e0*/  ULEA UR6, UR6, UR4, 0x18 ;  /* 0x0000000406067291 */ /* 0x002fe4000f8ec0ff */
[----:B------:R-:W-:-:S04]  /*08f0*/  UIADD3 UR4, UPT, UPT, -UR5, 0x100000, URZ ;  /* 0x0010000005047890 */ /* 0x000fc8000fffe1ff */
[----:B------:R-:W-:Y:S02]  /*0900*/  USHF.L.U32 UR5, UR4, 0xb, URZ ;  /* 0x0000000b04057899 */ /* 0x000fe400080006ff */
[----:B------:R-:W-:Y:S01]  /*0910*/  USHF.L.U32 UR4, UR4, 0x1, URZ ;  /* 0x0000000104047899 */ /* 0x000fe200080006ff */
[----:B------:R-:W1:Y:S11]  /*0920*/  FENCE.VIEW.ASYNC.S ;  /* 0x00000000000073c6 */ /* 0x000e760000000000 */
[----:B-1----:R2:W1:Y:S01]  /*0930*/  SYNCS.EXCH.64 URZ, [UR6+0x90], UR4 ;  /* 0x0000900406ff75b2 */ /* 0x0024620008000100 */
[----:B------:R2:W1:Y:S02]  /*0940*/  SYNCS.EXCH.64 URZ, [UR6+0x98], UR4 ;  /* 0x0000980406ff75b2 */ /* 0x0004640008000100 */
[----:B--2---:R-:W-:Y:S01]  /*0950*/  NOP ;  /* 0x0000000000007918 */ /* 0x004fe20000000000 */
.L_x_11:
[----:B------:R-:W2:Y:S01]  /*0960*/  SHFL.IDX PT, R2, R159, RZ, 0x1f ;  /* 0x00001fff9f027589 */ /* 0x000ea200000e0000 */
[----:B------:R-:W-:Y:S01]  /*0970*/  NOP ;  /* 0x0000000000007918 */ /* 0x000fe20000000000 */
[----:B--2---:R-:W-:-:S13]  /*0980*/  ISETP.NE.AND P0, PT, R2, 0x4, PT ;  /* 0x000000040200780c */ /* 0x004fda0003f05270 */
[----:B------:R-:W-:Y:S05]  /*0990*/  @P0 BRA `(.L_x_12) ;  /* 0x00000000004c0947 */ /* 0x000fea0003800000 */
[----:B-1----:R-:W1:Y:S01]  /*09a0*/  S2UR UR6, SR_CgaCtaId ;  /* 0x00000000000679c3 */ /* 0x002e620000008800 */
[----:B------:R-:W-:Y:S01]  /*09b0*/  UMOV UR4, 0x1e0 ;  /* 0x000001e000047882 */ /* 0x000fe20000000000 */
[----:B------:R-:W-:Y:S01]  /*09c0*/  UMOV UR5, 0x400 ;  /* 0x0000040000057882 */ /* 0x000fe20000000000 */
[----:B------:R-:W-:Y:S01]  /*09d0*/  USEL UR4, UR4, 0x1a0, UP3 ;  /* 0x000001a004047887 */ /* 0x000fe20009800000 */
[----:B------:R-:W-:Y:S01]  /*09e0*/  UMOV UR8, 0x1 ;  /* 0x0000000100087882 */ /* 0x000fe20000000000 */
[----:B------:R-:W-:Y:S01]  /*09f0*/  ELECT P0, URZ, PT ;  /* 0x0000000000ff782f */ /* 0x000fe20003800000 */
[----:B------:R-:W-:-:S04]  /*0a00*/  UIADD3 UR8, UPT, UPT, -UR8, 0x100000, URZ ;  /* 0x0010000008087890 */ /* 0x000fc8000fffe1ff */
[----:B------:R-:W-:Y:S02]  /*0a10*/  USHF.L.U32 UR9, UR8, 0xb, URZ ;  /* 0x0000000b08097899 */ /* 0x000fe400080006ff */
[----:B------:R-:W-:Y:S02]  /*0a20*/  USHF.L.U32 UR8, UR8, 0x1, URZ ;  /* 0x0000000108087899 */ /* 0x000fe400080006ff */
[----:B-1----:R-:W-:Y:S02]  /*0a30*/  ULEA UR6, UR6, UR5, 0x18 ;  /* 0x0000000506067291 */ /* 0x002fe4000f8ec0ff */
[----:B------:R-:W-:-:S04]  /*0a40*/  UIADD3 UR4, UPT, UPT, -UR4, 0x100000, URZ ;  /* 0x0010000004047890 */ /* 0x000fc8000fffe1ff */
[----:B------:R-:W-:Y:S02]  /*0a50*/  USHF.L.U32 UR5, UR4, 0xb, URZ ;  /* 0x0000000b04057899 */ /* 0x000fe400080006ff */
[----:B------:R-:W-:Y:S01]  /*0a60*/  USHF.L.U32 UR4, UR4, 0x1, URZ ;  /* 0x0000000104047899 */ /* 0x000fe200080006ff */
[----:B------:R-:W1:Y:S03]  /*0a70*/  FENCE.VIEW.ASYNC.S ;  /* 0x00000000000073c6 */ /* 0x000e660000000000 */
[----:B-1----:R2:W1:Y:S08]  /*0a80*/  SYNCS.EXCH.64 URZ, [UR6+0xa0], UR8 ;  /* 0x0000a00806ff75b2 */ /* 0x0024700008000100 */
[----:B------:R2:W1:Y:S01]  /*0a90*/  SYNCS.EXCH.64 URZ, [UR6+0xb0], UR4 ;  /* 0x0000b00406ff75b2 */ /* 0x0004620008000100 */
[----:B------:R2:W1:Y:S01]  /*0aa0*/  SYNCS.EXCH.64 URZ, [UR6+0xa8], UR8 ;  /* 0x0000a80806ff75b2 */ /* 0x0004620008000100 */
[----:B------:R2:W1:Y:S02]  /*0ab0*/  SYNCS.EXCH.64 URZ, [UR6+0xb8], UR4 ;  /* 0x0000b80406ff75b2 */ /* 0x0004640008000100 */
[----:B--2---:R-:W-:Y:S01]  /*0ac0*/  NOP ;  /* 0x0000000000007918 */ /* 0x004fe20000000000 */
.L_x_12:
        /* <DEDUP_REMOVED lines=20> */
[----:B------:R2:W1:Y:S02]  /*0c10*/  SYNCS.EXCH.64 URZ, [UR4+0xd8], UR6 ;  /* 0x0000d80604ff75b2 */ /* 0x0004640008000100 */
[----:B--2---:R-:W-:Y:S01]  /*0c20*/  NOP ;  /* 0x0000000000007918 */ /* 0x004fe20000000000 */
.L_x_13:
[----:B------:R-:W2:Y:S01]  /*0c30*/  SHFL.IDX PT, R2, R159, RZ, 0x1f ;  /* 0x00001fff9f027589 */ /* 0x000ea200000e0000 */
[----:B------:R-:W-:Y:S01]  /*0c40*/  NOP ;  /* 0x0000000000007918 */ /* 0x000fe20000000000 */
[----:B--2---:R-:W-:-:S13]  /*0c50*/  ISETP.NE.AND P0, PT, R2, 0x3, PT ;  /* 0x000000030200780c */ /* 0x004fda0003f05270 */
[----:B------:R-:W-:Y:S05]  /*0c60*/  @P0 BRA `(.L_x_14) ;  /* 0x0000000000380947 */ /* 0x000fea0003800000 */
[----:B------:R-:W2:Y:S01]  /*0c70*/  S2UR UR5, SR_CgaCtaId ;  /* 0x00000000000579c3 */ /* 0x000ea20000008800 */
[----:B-1----:R-:W-:Y:S01]  /*0c80*/  UMOV UR4, 0x400 ;  /* 0x0000040000047882 */ /* 0x002fe20000000000 */
[----:B------:R-:W-:Y:S01]  /*0c90*/  UMOV UR6, 0x20 ;  /* 0x0000002000067882 */ /* 0x000fe20000000000 */
[----:B------:R-:W-:Y:S01]  /*0ca0*/  ELECT P0, URZ, PT ;  /* 0x0000000000ff782f */ /* 0x000fe20003800000 */
[----:B------:R-:W-:-:S04]  /*0cb0*/  UIADD3 UR6, UPT, UPT, -UR6, 0x100000, URZ ;  /* 0x0010000006067890 */ /* 0x000fc8000fffe1ff */
[----:B------:R-:W-:Y:S02]  /*0cc0*/  USHF.L.U32 UR7, UR6, 0xb, URZ ;  /* 0x0000000b06077899 */ /* 0x000fe400080006ff */
[----:B------:R-:W-:Y:S02]  /*0cd0*/  USHF.L.U32 UR6, UR6, 0x1, URZ ;  /* 0x0000000106067899 */ /* 0x000fe400080006ff */
[----:B--2---:R-:W-:Y:S01]  /*0ce0*/  ULEA UR4, UR5, UR4, 0x18 ;  /* 0x0000000405047291 */ /* 0x004fe2000f8ec0ff */
[----:B------:R-:W1:Y:S11]  /*0cf0*/  FENCE.VIEW.ASYNC.S ;  /* 0x00000000000073c6 */ /* 0x000e760000000000 */
[----:B-1----:R2:W1:Y:S01]  /*0d00*/  SYNCS.EXCH.64 URZ, [UR4+0xe0], UR6 ;  /* 0x0000e00604ff75b2 */ /* 0x0024620008000100 */
[----:B------:R2:W1:Y:S01]  /*0d10*/  SYNCS.EXCH.64 URZ, [UR4+0xf0], UR6 ;  /* 0x0000f00604ff75b2 */ /* 0x0004620008000100 */
[----:B------:R2:W1:Y:S01]  /*0d20*/  SYNCS.EXCH.64 URZ, [UR4+0xe8], UR6 ;  /* 0x0000e80604ff75b2 */ /* 0x0004620008000100 */
[----:B------:R2:W1:Y:S02]  /*0d30*/  SYNCS.EXCH.64 URZ, [UR4+0xf8], UR6 ;  /* 0x0000f80604ff75b2 */ /* 0x0004640008000100 */
[----:B--2---:R-:W-:Y:S01]  /*0d40*/  NOP ;  /* 0x0000000000007918 */ /* 0x004fe20000000000 */
.L_x_14:
[----:B-1----:R-:W1:Y:S01]  /*0d50*/  LDCU UR4, c[0x0][0x36c] ;  /* 0x00006d80ff0477ac */ /* 0x002e620008000800 */
[----:B------:R-:W-:Y:S01]  /*0d60*/  ISETP.NE.OR P3, PT, R0, 0x2, !P3 ;  /* 0x000000020000780c */ /* 0x000fe20005f65670 */
[----:B------:R-:W-:Y:S01]  /*0d70*/  NOP ;  /* 0x0000000000007918 */ /* 0x000fe20000000000 */
[----:B------:R-:W-:Y:S01]  /*0d80*/  LOP3.LUT R0, R170, 0x1f, RZ, 0xc0, !PT ;  /* 0x0000001faa007812 */ /* 0x000fe200078ec0ff */
[----:B------:R-:W-:Y:S02]  /*0d90*/  UISETP.NE.AND UP4, UPT, UR17, URZ, UPT ;  /* 0x000000ff1100728c */ /* 0x000fe4000bf85270 */
[----:B-1----:R-:W-:-:S09]  /*0da0*/  UISETP.EQ.U32.AND UP5, UPT, UR4, 0x1, UPT ;  /* 0x000000010400788c */ /* 0x002fd2000bfa2070 */
[----:B------:R-:W-:Y:S05]  /*0db0*/  BRA.U !UP5, `(.L_x_15) ;  /* 0x000000010d087547 */ /* 0x000fea000b800000 */
[----:B---34-:R-:W-:Y:S01]  /*0dc0*/  UCGABAR_ARV ;  /* 0x00000000000079c7 */ /* 0x018fe20008000000 */
[----:B------:R-:W-:Y:S05]  /*0dd0*/  BRA `(.L_x_16) ;  /* 0x0000000000047947 */ /* 0x000fea0003800000 */
.L_x_15:
[----:B---34-:R-:W-:Y:S01]  /*0de0*/  NOP ;  /* 0x0000000000007918 */ /* 0x018fe20000000000 */
.L_x_16:
[----:B------:R-:W1:Y:S01]  /*0df0*/  S2UR UR7, SR_CTAID.X ;  /* 0x00000000000779c3 */ /* 0x000e620000002500 */
[----:B------:R-:W-:-:S05]  /*0e00*/  CS2R.32 R160, SR_CgaSize ;  /* 0x0000000000a07805 */ /* 0x000fca0000008a00 */
[----:B------:R-:W-:-:S05]  /*0e10*/  IMAD R160, R160, -0xa0, RZ ;  /* 0xffffff60a0a07824 */ /* 0x000fca00078e02ff */
[----:B------:R-:W-:-:S14]  /*0e20*/  R2UR UR5, R160 ;  /* 0x00000000a00572ca */ /* 0x000fdc00000e0000 */
[----:B------:R-:W2:Y:S01]  /*0e30*/  LDCU UR5, c[0x0][UR5+0x2b0] ;  /* 0x00005600050577ac */ /* 0x000ea20008000800 */
[----:B------:R-:W-:-:S05]  /*0e40*/  CS2R.32 R160, SR_CgaSize ;  /* 0x0000000000a07805 */ /* 0x000fca0000008a00 */
[----:B------:R-:W-:-:S05]  /*0e50*/  IMAD R160, R160, -0xa0, RZ ;  /* 0xffffff60a0a07824 */ /* 0x000fca00078e02ff */
[----:B------:R-:W-:-:S14]  /*0e60*/  R2UR UR4, R160 ;  /* 0x00000000a00472ca */ /* 0x000fdc00000e0000 */
[----:B------:R-:W3:Y:S01]  /*0e70*/  LDCU UR4, c[0x0][UR4+0x2b4] ;  /* 0x00005680040477ac */ /* 0x000ee20008000800 */
[----:B------:R-:W4:Y:S01]  /*0e80*/  S2UR UR8, SR_CTAID.Y ;  /* 0x00000000000879c3 */ /* 0x000f220000002600 */
[----:B------:R-:W-:-:S05]  /*0e90*/  CS2R.32 R160, SR_CgaSize ;  /* 0x0000000000a07805 */ /* 0x000fca0000008a00 */
[----:B------:R-:W-:-:S05]  /*0ea0*/  IMAD R160, R160, -0xa0, RZ ;  /* 0xffffff60a0a07824 */ /* 0x000fca00078e02ff */
[----:B------:R-:W-:-:S14]  /*0eb0*/  R2UR UR9, R160 ;  /* 0x00000000a00972ca */ /* 0x000fdc00000e0000 */
[----:B------:R-:W3:Y:S01]  /*0ec0*/  LDCU UR9, c[0x0][UR9+0x2a0] ;  /* 0x00005400090977ac */ /* 0x000ee20008000800 */
[----:B------:R-:W4:Y:S01]  /*0ed0*/  LDCU UR21, c[0x0][0xb24] ;  /* 0x00016480ff1577ac */ /* 0x000f220008000800 */
[----:B------:R-:W3:Y:S01]  /*0ee0*/  S2UR UR10, SR_CgaCtaId ;  /* 0x00000000000a79c3 */ /* 0x000ee20000008800 */
[----:B------:R-:W-:-:S05]  /*0ef0*/  CS2R.32 R160, SR_CgaSize ;  /* 0x0000000000a07805 */ /* 0x000fca0000008a00 */
[----:B------:R-:W-:-:S05]  /*0f00*/  IMAD R160, R160, -0xa0, RZ ;  /* 0xffffff60a0a07824 */ /* 0x000fca00078e02ff */
[----:B------:R-:W-:-:S14]  /*0f10*/  R2UR UR59, R160 ;  /* 0x00000000a03b72ca */ /* 0x000fdc00000e0000 */
[----:B------:R-:W3:Y:S01]  /*0f20*/  LDCU UR59, c[0x0][UR59+0x2a4] ;  /* 0x000054803b3b77ac */ /* 0x000ee20008000800 */
[----:B------:R-:W3:Y:S01]  /*0f30*/  LDCU UR42, c[0x0][0xb24] ;  /* 0x00016480ff2a77ac */ /* 0x000ee20008000800 */
[----:B-1----:R-:W-:Y:S01]  /*0f40*/  I2FP.F32.U32 R3, UR7 ;  /* 0x0000000700037c45 */ /* 0x002fe20008201000 */
[----:B------:R-:W1:Y:S01]  /*0f50*/  S2UR UR36, SR_CTAID.Z ;  /* 0x00000000002479c3 */ /* 0x000e620000002700 */
[----:B------:R-:W1:Y:S03]  /*0f60*/  LDCU UR27, c[0x0][0xb30] ;  /* 0x00016600ff1b77ac */ /* 0x000e660008000800 */
[----:B--2---:R-:W-:Y:S01]  /*0f70*/  FMUL R3, R3, UR5 ;  /* 0x0000000503037c20 */ /* 0x004fe20008400000 */
[----:B------:R-:W-:Y:S01]  /*0f80*/  UMOV UR16, UR7 ;  /* 0x0000000700107c82 */ /* 0x000fe20008000000 */
[----:B----4-:R-:W-:Y:S01]  /*0f90*/  UISETP.GE.AND UP2, UPT, UR21, 0x1, UPT ;  /* 0x000000011500788c */ /* 0x010fe2000bf46270 */
[----:B------:R-:W-:Y:S01]  /*0fa0*/  I2FP.F32.U32 R2, UR8 ;  /* 0x0000000800027c45 */ /* 0x000fe20008201000 */
[----:B------:R-:W-:-:S02]  /*0fb0*/  UMOV UR20, UR8 ;  /* 0x0000000800147c82 */ /* 0x000fc40008000000 */
[----:B------:R-:W2:Y:S02]  /*0fc0*/  F2I.U32.TRUNC.NTZ R3, R3 ;  /* 0x0000000300037305 */ /* 0x000ea4000020f000 */
[----:B---3--:R-:W-:Y:S01]  /*0fd0*/  FMUL R2, R2, UR4 ;  /* 0x0000000402027c20 */ /* 0x008fe20008400000 */
[----:B------:R-:W-:-:S05]  /*0fe0*/  USHF.L.U32 UR28, UR10, 0xc, URZ ;  /* 0x0000000c0a1c7899 */ /* 0x000fca00080006ff */
[----:B------:R-:W3:Y:S01]  /*0ff0*/  F2I.U32.TRUNC.NTZ R2, R2 ;  /* 0x0000000200027305 */ /* 0x000ee2000020f000 */
[----:B--2---:R-:W-:Y:S02]  /*1000*/  R2UR UR4, R3 ;  /* 0x00000000030472ca */ /* 0x004fe400000e0000 */
[----:B---3--:R-:W-:Y:S02]  /*1010*/  R2UR UR6, R2 ;  /* 0x00000000020672ca */ /* 0x008fe400000e0000 */
[----:B------:R-:W-:-:S09]  /*1020*/  PRMT R2, RZ, 0x7610, R2 ;  /* 0x00007610ff027816 */ /* 0x000fd20000000002 */
[----:B------:R-:W-:-:S04]  /*1030*/  UIADD3 UR5, UPT, UPT, -UR4, URZ, URZ ;  /* 0x000000ff04057290 */ /* 0x000fc8000fffe1ff */
[----:B------:R-:W-:Y:S02]  /*1040*/  UIMAD UR5, UR9, UR5, UR7 ;  /* 0x00000005090572a4 */ /* 0x000fe4000f8e0207 */
[----:B------:R-:W-:-:S04]  /*1050*/  UIADD3 UR4, UPT, UPT, -UR6, URZ, URZ ;  /* 0x000000ff06047290 */ /* 0x000fc8000fffe1ff */
[----:B------:R-:W-:Y:S01]  /*1060*/  IMAD.U32 R160, RZ, RZ, UR5 ;  /* 0x00000005ffa07e24 */ /* 0x000fe2000f8e00ff */
[----:B------:R-:W-:Y:S01]  /*1070*/  UIMAD UR59, UR59, UR4, UR8 ;  /* 0x000000043b3b72a4 */ /* 0x000fe2000f8e0208 */
[----:B-1----:R-:W-:Y:S11]  /*1080*/  BRA.U UP4, `(.L_x_17) ;  /* 0x0000000104287547 */ /* 0x002ff6000b800000 */
[----:B------:R-:W-:Y:S01]  /*1090*/  R2UR UR4, R160 ;  /* 0x00000000a00472ca */ /* 0x000fe200000e0000 */
[----:B------:R-:W-:Y:S02]  /*10a0*/  UISETP.NE.AND UP0, UPT, UR59, URZ, UPT ;  /* 0x000000ff3b00728c */ /* 0x000fe4000bf05270 */
[----:B------:R-:W-:-:S10]  /*10b0*/  UISETP.NE.AND UP1, UPT, UR59, 0x1, UPT ;  /* 0x000000013b00788c */ /* 0x000fd4000bf25270 */
[----:B------:R-:W-:-:S04]  /*10c0*/  UISETP.EQ.OR UP0, UPT, UR4, URZ, !UP0 ;  /* 0x000000ff0400728c */ /* 0x000fc8000c702670 */
[----:B------:R-:W-:Y:S02]  /*10d0*/  USEL UR5, URZ, 0x1, !UP0 ;  /* 0x00000001ff057887 */ /* 0x000fe4000c000000 */
[----:B------:R-:W-:Y:S02]  /*10e0*/  UISETP.NE.AND UP0, UPT, UR4, URZ, UPT ;  /* 0x000000ff0400728c */ /* 0x000fe4000bf05270 */
[----:B------:R-:W-:-:S04]  /*10f0*/  USEL UR4, URZ, 0x2, UP1 ;  /* 0x00000002ff047887 */ /* 0x000fc80008800000 */
[----:B------:R-:W-:-:S04]  /*1100*/  USEL UR4, UR4, 0x2, UP0 ;  /* 0x0000000204047887 */ /* 0x000fc80008000000 */
[----:B------:R-:W-:-:S06]  /*1110*/  UIADD3 UR4, UPT, UPT, UR5, UR4, URZ ;  /* 0x0000000405047290 */ /* 0x000fcc000fffe0ff */
[----:B------:R-:W-:Y:S02]  /*1120*/  MOV R2, UR4 ;  /* 0x0000000400027c02 */ /* 0x000fe40008000f00 */
.L_x_17:
[----:B------:R-:W-:Y:S05]  /*1130*/  BRA.U !UP2, `(.L_x_18) ;  /* 0x000000010ad47547 */ /* 0x000fea000b800000 */
[----:B------:R-:W1:Y:S01]  /*1140*/  LDCU.128 UR12, c[0x0][0xb10] ;  /* 0x00016200ff0c77ac */ /* 0x000e620008000c00 */
[----:B------:R-:W2:Y:S01]  /*1150*/  LDCU UR6, c[0x0][0x370] ;  /* 0x00006e00ff0677ac */ /* 0x000ea20008000800 */
[----:B------:R-:W3:Y:S01]  /*1160*/  LDCU UR5, c[0x0][0x374] ;  /* 0x00006e80ff0577ac */ /* 0x000ee20008000800 */
[----:B------:R-:W4:Y:S01]  /*1170*/  LDCU UR26, c[0x0][0xb0c] ;  /* 0x00016180ff1a77ac */ /* 0x000f220008000800 */
[----:B------:R-:W4:Y:S01]  /*1180*/  LDCU UR4, c[0x0][0xb20] ;  /* 0x00016400ff0477ac */ /* 0x000f220008000800 */
[----:B------:R-:W4:Y:S01]  /*1190*/  LDCU.64 UR8, c[0x0][0xb28] ;  /* 0x00016500ff0877ac */ /* 0x000f220008000a00 */
[----:B-1----:R-:W-:Y:S02]  /*11a0*/  UISETP.NE.AND UP0, UPT, UR14, 0x1, UPT ;  /* 0x000000010e00788c */ /* 0x002fe4000bf05270 */
[----:B---3--:R-:W-:Y:S02]  /*11b0*/  UIMAD.WIDE.U32 UR10, UR5, UR15, URZ ;  /* 0x0000000f050a72a5 */ /* 0x008fe4000f8e00ff */
[----:B--2---:R-:W-:-:S02]  /*11c0*/  UIMAD.WIDE.U32 UR22, UR6, UR12, URZ ;  /* 0x0000000c061672a5 */ /* 0x004fc4000f8e00ff */
[----:B----4-:R-:W-:Y:S02]  /*11d0*/  UISETP.NE.AND UP1, UPT, UR26, 0x1, UPT ;  /* 0x000000011a00788c */ /* 0x010fe4000bf25270 */
[----:B------:R-:W-:Y:S01]  /*11e0*/  UISETP.NE.AND UP2, UPT, UR21, 0x1, UPT ;  /* 0x000000011500788c */ /* 0x000fe2000bf45270 */
[----:B------:R-:W-:Y:S02]  /*11f0*/  UMOV UR10, UR11 ;  /* 0x0000000b000a7c82 */ /* 0x000fe40008000000 */
[----:B------:R-:W-:Y:S01]  /*1200*/  UMOV UR22, UR23 ;  /* 0x0000001700167c82 */ /* 0x000fe20008000000 */
[----:B------:R-:W-:Y:S02]  /*1210*/  @UP0 USHF.R.U32.HI UR5, URZ, UR4, UR10 ;  /* 0x00000004ff050299 */ /* 0x000fe4000801160a */
[----:B------:R-:W-:Y:S02]  /*1220*/  UIMAD.WIDE.U32 UR24, UR20, UR15, URZ ;  /* 0x0000000f141872a5 */ /* 0x000fe4000f8e00ff */
[----:B------:R-:W-:-:S02]  /*1230*/  UIMAD.WIDE.U32 UR10, UR5, UR8, URZ ;  /* 0x00000008050a72a5 */ /* 0x000fc4000f8e00ff */
[----:B------:R-:W-:Y:S02]  /*1240*/  @UP1 USHF.R.U32.HI UR6, URZ, UR13, UR22 ;  /* 0x0000000dff061299 */ /* 0x000fe40008011616 */
[----:B------:R-:W-:Y:S02]  /*1250*/  UIMAD.WIDE.U32 UR18, UR16, UR12, URZ ;  /* 0x0000000c101272a5 */ /* 0x000fe4000f8e00ff */
[----:B------:R-:W-:Y:S01]  /*1260*/  UIMAD.WIDE.U32 UR22, UR6, UR8, URZ ;  /* 0x00000008061672a5 */ /* 0x000fe2000f8e00ff */
[----:B------:R-:W-:Y:S01]  /*1270*/  UMOV UR24, UR25 ;  /* 0x0000001900187c82 */ /* 0x000fe20008000000 */
[----:B------:R-:W-:Y:S01]  /*1280*/  UMOV UR10, UR11 ;  /* 0x0000000b000a7c82 */ /* 0x000fe20008000000 */
[----:B------:R-:W-:Y:S02]  /*1290*/  USHF.R.U32.HI UR24, URZ, UR4, UR24 ;  /* 0x00000004ff187299 */ /* 0x000fe40008011618 */
[----:B------:R-:W-:Y:S02]  /*12a0*/  @UP2 USHF.R.U32.HI UR5, URZ, UR9, UR10 ;  /* 0x00000009ff052299 */ /* 0x000fe4000801160a */
[----:B------:R-:W-:Y:S01]  /*12b0*/  UMOV UR7, UR23 ;  /* 0x0000001700077c82 */ /* 0x000fe20008000000 */
[----:B------:R-:W-:Y:S01]  /*12c0*/  UMOV UR18, UR19 ;  /* 0x0000001300127c82 */ /* 0x000fe20008000000 */
[----:B------:R-:W-:-:S02]  /*12d0*/  @UP2 USHF.R.U32.HI UR6, URZ, UR9, UR7 ;  /* 0x00000009ff062299 */ /* 0x000fc40008011607 */
[----:B------:R-:W-:Y:S02]  /*12e0*/  USHF.R.U32.HI UR18, URZ, UR13, UR18 ;  /* 0x0000000dff127299 */ /* 0x000fe40008011612 */
[----:B------:R-:W-:Y:S02]  /*12f0*/  USEL UR4, UR20, UR24, !UP0 ;  /* 0x0000001814047287 */ /* 0x000fe4000c000000 */
[----:B------:R-:W-:Y:S02]  /*1300*/  UIMAD UR7, UR5, UR21, URZ ;  /* 0x00000015050772a4 */ /* 0x000fe4000f8e02ff */
[----:B------:R-:W-:Y:S02]  /*1310*/  USEL UR5, UR16, UR18, !UP1 ;  /* 0x0000001210057287 */ /* 0x000fe4000c800000 */
[----:B------:R-:W-:Y:S02]  /*1320*/  UIMAD UR12, UR6, UR21, URZ ;  /* 0x00000015060c72a4 */ /* 0x000fe4000f8e02ff */
[----:B------:R-:W-:-:S02]  /*1330*/  UISETP.GE.AND UP0, UPT, UR4, UR7, UPT ;  /* 0x000000070400728c */ /* 0x000fc4000bf06270 */
[----:B------:R-:W-:Y:S02]  /*1340*/  UIMAD.WIDE.U32 UR10, UR4, UR8, URZ ;  /* 0x00000008040a72a5 */ /* 0x000fe4000f8e00ff */
[----:B------:R-:W-:Y:S02]  /*1350*/  UISETP.GE.OR UP0, UPT, UR5, UR12, UP0 ;  /* 0x0000000c0500728c */ /* 0x000fe40008706670 */
[----:B------:R-:W-:Y:S02]  /*1360*/  UIMAD.WIDE.U32 UR12, UR5, UR8, URZ ;  /* 0x00000008050c72a5 */ /* 0x000fe4000f8e00ff */
[----:B------:R-:W-:Y:S01]  /*1370*/  UIADD3 UR10, UPT, UPT, -UR4, URZ, URZ ;  /* 0x000000ff040a7290 */ /* 0x000fe2000fffe1ff */
[----:B------:R-:W-:Y:S01]  /*1380*/  UMOV UR8, UR11 ;  /* 0x0000000b00087c82 */ /* 0x000fe20008000000 */
[----:B------:R-:W-:Y:S02]  /*1390*/  UIADD3 UR11, UPT, UPT, -UR5, URZ, URZ ;  /* 0x000000ff050b7290 */ /* 0x000fe4000fffe1ff */
[----:B------:R-:W-:-:S03]  /*13a0*/  USHF.R.U32.HI UR8, URZ, UR9, UR8 ;  /* 0x00000009ff087299 */ /* 0x000fc60008011608 */
[----:B------:R-:W-:Y:S01]  /*13b0*/  @!UP0 UMOV UR7, UR13 ;  /* 0x0000000d00078c82 */ /* 0x000fe20008000000 */
[----:B------:R-:W-:Y:S02]  /*13c0*/  UIMAD UR20, UR14, UR10, UR20 ;  /* 0x0000000a0e1472a4 */ /* 0x000fe4000f8e0214 */
[----:B------:R-:W-:Y:S02]  /*13d0*/  USEL UR8, UR4, UR8, !UP2 ;  /* 0x0000000804087287 */ /* 0x000fe4000d000000 */
[----:B------:R-:W-:Y:S02]  /*13e0*/  @!UP0 USHF.R.U32.HI UR7, URZ, UR9, UR7 ;  /* 0x00000009ff078299 */ /* 0x000fe40008011607 */
[----:B------:R-:W-:Y:S02]  /*13f0*/  UIADD3 UR9, UPT, UPT, -UR8, URZ, URZ ;  /* 0x000000ff08097290 */ /* 0x000fe4000fffe1ff */
[----:B------:R-:W-:Y:S02]  /*1400*/  @!UP0 USEL UR7, UR5, UR7, !UP2 ;  /* 0x0000000705078287 */ /* 0x000fe4000d000000 */
[----:B------:R-:W-:-:S02]  /*1410*/  UIMAD UR9, UR21, UR9, UR4 ;  /* 0x00000009150972a4 */ /* 0x000fc4000f8e0204 */
[----:B------:R-:W-:Y:S02]  /*1420*/  @!UP0 UIADD3 UR8, UPT, UPT, UR8, -UR7, URZ ;  /* 0x8000000708088290 */ /* 0x000fe4000fffe0ff */
[----:B------:R-:W-:Y:S02]  /*1430*/  @!UP0 UIMAD UR6, UR9, UR6, UR7 ;  /* 0x00000006090682a4 */ /* 0x000fe4000f8e0207 */
[----:B------:R-:W-:Y:S02]  /*1440*/  @!UP0 UIMAD UR4, UR8, UR21, UR5 ;  /* 0x00000015080482a4 */ /* 0x000fe4000f8e0205 */
[----:B------:R-:W-:Y:S02]  /*1450*/  UIMAD UR16, UR26, UR11, UR16 ;  /* 0x0000000b1a1072a4 */ /* 0x000fe4000f8e0210 */
[----:B------:R-:W-:Y:S01]  /*1460*/  UIMAD UR20, UR4, UR14, UR20 ;  /* 0x0000000e041472a4 */ /* 0x000fe2000f8e0214 */
[----:B------:R-:W-:Y:S02]  /*1470*/  @!UP0 UMOV UR5, UR6 ;  /* 0x0000000600058c82 */ /* 0x000fe40008000000 */
[----:B------:R-:W-:-:S12]  /*1480*/  UIMAD UR16, UR5, UR26, UR16 ;  /* 0x0000001a051072a4 */ /* 0x000fd8000f8e0210 */
.L_x_18:
[----:B------:R-:W-:Y:S02]  /*1490*/  UISETP.NE.AND UP1, UPT, UR27, 0x1, UPT ;  /* 0x000000011b00788c */ /* 0x000fe4000bf25270 */
[----:B------:R-:W-:Y:S02]  /*14a0*/  UISETP.NE.AND UP0, UPT, UR17, 0x2, UPT ;  /* 0x000000021100788c */ /* 0x000fe4000bf05270 */
[----:B------:R-:W-:-:S05]  /*14b0*/  ULOP3.LUT UR28, UR28, 0x1000, URZ, 0xc0, !UPT ;  /* 0x000010001c1c7892 */ /* 0x000fca000f8ec0ff */
[----:B------:R-:W-:Y:S07]  /*14c0*/  BRA.U UP1, `(.L_x_19) ;  /* 0x0000000101447547 */ /* 0x000fee000b800000 */
[----:B------:R-:W1:Y:S01]  /*14d0*/  LDCU.128 UR8, c[0x0][0xb10] ;  /* 0x00016200ff0877ac */ /* 0x000e620008000c00 */
[----:B------:R-:W2:Y:S01]  /*14e0*/  LDCU UR12, c[0x0][0xb0c] ;  /* 0x00016180ff0c77ac */ /* 0x000ea20008000800 */
[----:B------:R-:W3:Y:S01]  /*14f0*/  LDCU UR13, c[0x0][0xb20] ;  /* 0x00016400ff0d77ac */ /* 0x000ee20008000800 */
[----:B-1----:R-:W-:Y:S02]  /*1500*/  UIMAD.WIDE.U32 UR6, UR16, UR8, URZ ;  /* 0x00000008100672a5 */ /* 0x002fe4000f8e00ff */
[----:B------:R-:W-:Y:S02]  /*1510*/  UIMAD.WIDE.U32 UR4, UR20, UR11, URZ ;  /* 0x0000000b140472a5 */ /* 0x000fe4000f8e00ff */
[----:B--2---:R-:W-:Y:S02]  /*1520*/  UISETP.NE.AND UP2, UPT, UR12, 0x1, UPT ;  /* 0x000000010c00788c */ /* 0x004fe4000bf45270 */
[----:B------:R-:W-:Y:S01]  /*1530*/  UISETP.NE.AND UP1, UPT, UR10, 0x1, UPT ;  /* 0x000000010a00788c */ /* 0x000fe2000bf25270 */
[----:B------:R-:W-:-:S02]  /*1540*/  UMOV UR6, UR7 ;  /* 0x0000000700067c82 */ /* 0x000fc40008000000 */
[----:B------:R-:W-:Y:S01]  /*1550*/  UMOV UR4, UR5 ;  /* 0x0000000500047c82 */ /* 0x000fe20008000000 */
[----:B------:R-:W-:Y:S02]  /*1560*/  USHF.R.U32.HI UR6, URZ, UR9, UR6 ;  /* 0x00000009ff067299 */ /* 0x000fe40008011606 */
[----:B---3--:R-:W-:Y:S02]  /*1570*/  USHF.R.U32.HI UR4, URZ, UR13, UR4 ;  /* 0x0000000dff047299 */ /* 0x008fe40008011604 */
[----:B------:R-:W-:Y:S02]  /*1580*/  USEL UR5, UR16, UR6, !UP2 ;  /* 0x0000000610057287 */ /* 0x000fe4000d000000 */
[----:B------:R-:W-:-:S04]  /*1590*/  USEL UR4, UR20, UR4, !UP1 ;  /* 0x0000000414047287 */ /* 0x000fc8000c800000 */
[----:B------:R-:W-:Y:S02]  /*15a0*/  UIADD3 UR6, UPT, UPT, UR5, -UR4, URZ ;  /* 0x8000000405067290 */ /* 0x000fe4000fffe0ff */
[----:B------:R-:W-:Y:S02]  /*15b0*/  UIADD3 UR4, UPT, UPT, -UR5, UR4, URZ ;  /* 0x0000000405047290 */ /* 0x000fe4000fffe1ff */
[----:B------:R-:W-:Y:S02]  /*15c0*/  UIMAD UR20, UR6, UR10, UR20 ;  /* 0x0000000a061472a4 */ /* 0x000fe4000f8e0214 */
[----:B------:R-:W-:-:S12]  /*15d0*/  UIMAD UR16, UR4, UR12, UR16 ;  /* 0x0000000c041072a4 */ /* 0x000fd8000f8e0210 */
.L_x_19:
[----:B------:R-:W-:Y:S05]  /*15e0*/  BRA.U !UP5, `(.L_x_20) ;  /* 0x000000010d0c7547 */ /* 0x000fea000b800000 */
[----:B------:R-:W-:Y:S01]  /*15f0*/  UCGABAR_WAIT ;  /* 0x0000000000007dc7 */ /* 0x000fe20008000000 */
[----:B------:R-:W-:Y:S01]  /*1600*/  CCTL.IVALL ;  /* 0x00000000ff00798f */ /* 0x000fe20002000000 */
[----:B------:R-:W-:Y:S05]  /*1610*/  BRA `(.L_x_21) ;  /* 0x0000000000047947 */ /* 0x000fea0003800000 */
.L_x_20:
[----:B------:R-:W-:Y:S06]  /*1620*/  BAR.SYNC.DEFER_BLOCKING 0x0 ;  /* 0x0000000000007b1d */ /* 0x000fec0000010000 */
.L_x_21:
[----:B------:R-:W-:Y:S05]  /*1630*/  BRA.U UP0, `(.L_x_22) ;  /* 0x0000001100dc7547 */ /* 0x000fea000b800000 */
[----:B------:R-:W1:Y:S01]  /*1640*/  LDCU UR6, c[0x0][0x38c] ;  /* 0x00007180ff0677ac */ /* 0x000e620008000800 */
[----:B------:R-:W2:Y:S01]  /*1650*/  S2UR UR8, SR_CgaCtaId ;  /* 0x00000000000879c3 */ /* 0x000ea20000008800 */
[----:B------:R-:W-:Y:S01]  /*1660*/  PLOP3.LUT P1, PT, PT, PT, UP3, 0x80, 0x8 ;  /* 0x000000000008781c */ /* 0x000fe20003f2f038 */
[----:B------:R-:W-:Y:S01]  /*1670*/  IMAD.MOV.U32 R12, RZ, RZ, 0x1 ;  /* 0x00000001ff0c7424 */ /* 0x000fe200078e00ff */
[----:B------:R-:W-:Y:S01]  /*1680*/  UMOV UR7, 0x400 ;  /* 0x0000040000077882 */ /* 0x000fe20000000000 */
[----:B------:R-:W-:Y:S01]  /*1690*/  UISETP.NE.AND UP1, UPT, UR17, URZ, UPT ;  /* 0x000000ff1100728c */ /* 0x000fe2000bf25270 */
[----:B------:R-:W-:Y:S02]  /*16a0*/  ISETP.EQ.OR P2, PT, R0, RZ, P3 ;  /* 0x000000ff0000720c */ /* 0x000fe40001f42670 */
[----:B------:R-:W-:Y:S02]  /*16b0*/  CS2R R10, SRZ ;  /* 0x00000000000a7805 */ /* 0x000fe4000001ff00 */
[----:B------:R-:W-:Y:S01]  /*16c0*/  PLOP3.LUT P1, PT, P1, PT, PT, 0x8, 0x80 ;  /* 0x000000000080781c */ /* 0x000fe20000f2e170 */
[----:B------:R-:W-:Y:S01]  /*16d0*/  IMAD.MOV.U32 R9, RZ, RZ, RZ ;  /* 0x000000ffff097224 */ /* 0x000fe200078e00ff */
[----:B------:R-:W3:Y:S01]  /*16e0*/  LDCU UR40, c[0x0][0x370] ;  /* 0x00006e00ff2877ac */ /* 0x000ee20008000800 */
[----:B------:R-:W-:Y:S01]  /*16f0*/  IMAD.MOV.U32 R8, RZ, RZ, 0x1 ;  /* 0x00000001ff087424 */ /* 0x000fe200078e00ff */
[----:B------:R-:W4:Y:S01]  /*1700*/  LDCU.64 UR26, c[0x0][0x348] ;  /* 0x00006900ff1a77ac */ /* 0x000f220008000a00 */
[----:B-1----:R-:W-:-:S02]  /*1710*/  UIADD3 UR5, UPT, UPT, UR6, 0x3f, URZ ;  /* 0x0000003f06057890 */ /* 0x002fc4000fffe0ff */
[----:B------:R-:W-:Y:S02]  /*1720*/  USHF.R.U32.HI UR45, URZ, 0x6, UR28 ;  /* 0x00000006ff2d7899 */ /* 0x000fe4000801161c */
[----:B------:R-:W-:Y:S02]  /*1730*/  USHF.R.S32.HI UR4, URZ, 0x1f, UR5 ;  /* 0x0000001fff047899 */ /* 0x000fe40008011405 */
[----:B------:R-:W-:Y:S02]  /*1740*/  UIADD3 UR46, UPT, UPT, UR6, 0x7e, URZ ;  /* 0x0000007e062e7890 */ /* 0x000fe4000fffe0ff */
[----:B------:R-:W-:Y:S02]  /*1750*/  ULEA.HI UR4, UR4, UR5, URZ, 0x6 ;  /* 0x0000000504047291 */ /* 0x000fe4000f8f30ff */
[----:B--2---:R-:W-:Y:S02]  /*1760*/  ULEA UR7, UR8, UR7, 0x18 ;  /* 0x0000000708077291 */ /* 0x004fe4000f8ec0ff */
[----:B------:R-:W-:-:S02]  /*1770*/  USHF.R.S32.HI UR43, URZ, 0x6, UR4 ;  /* 0x00000006ff2b7899 */ /* 0x000fc40008011404 */
[----:B------:R-:W-:Y:S02]  /*1780*/  UIADD3 UR4, UPT, UPT, UR6, -0x1, URZ ;  /* 0xffffffff06047890 */ /* 0x000fe4000fffe0ff */
[----:B------:R-:W-:Y:S02]  /*1790*/  UISETP.LT.U32.AND UP0, UPT, UR43, 0x5, UPT ;  /* 0x000000052b00788c */ /* 0x000fe4000bf01070 */
[----:B------:R-:W-:Y:S02]  /*17a0*/  UISETP.GE.U32.AND UP2, UPT, UR4, -0x7f, UPT ;  /* 0xffffff810400788c */ /* 0x000fe4000bf46070 */
[----:B------:R-:W-:Y:S01]  /*17b0*/  USEL UR41, UR43, 0x5, UP0 ;  /* 0x000000052b297887 */ /* 0x000fe20008000000 */
[----:B------:R-:W1:Y:S03]  /*17c0*/  LDCU UR39, c[0x0][0x374] ;  /* 0x00006e80ff2777ac */ /* 0x000e660008000800 */
[----:B------:R-:W-:-:S02]  /*17d0*/  UIADD3 UR21, UPT, UPT, UR41, -0x1, URZ ;  /* 0xffffffff29157890 */ /* 0x000fc4000fffe0ff */
[----:B------:R-:W-:-:S03]  /*17e0*/  USEL UR24, UR48, 0x2, UP1 ;  /* 0x0000000230187887 */ /* 0x000fc60008800000 */
[----:B------:R-:W-:Y:S02]  /*17f0*/  @UP2 UIADD3 UR21, UPT, UPT, UR41, URZ, URZ ;  /* 0x000000ff29152290 */ /* 0x000fe4000fffe0ff */
[----:B------:R-:W-:Y:S02]  /*1800*/  UIADD3 UR29, UPT, UPT, UR7, 0xc400, UR28 ;  /* 0x0000c400071d7890 */ /* 0x000fe4000fffe01c */
[----:B------:R-:W-:Y:S02]  /*1810*/  UIADD3 UR44, UPT, UPT, UR43, -UR41, URZ ;  /* 0x800000292b2c7290 */ /* 0x000fe4000fffe0ff */
[----:B------:R-:W-:Y:S01]  /*1820*/  UIADD3 UR21, UPT, UPT, UR21, 0x1, URZ ;  /* 0x0000000115157890 */ /* 0x000fe2000fffe0ff */
[----:B---34-:R-:W-:-:S11]  /*1830*/  UMOV UR5, URZ ;  /* 0x000000ff00057c82 */ /* 0x018fd60008000000 */
.L_x_42:
[----:B------:R-:W2:Y:S02]  /*1840*/  S2UR UR4, SR_CgaCtaId ;  /* 0x00000000000479c3 */ /* 0x000ea40000008800 */
[----:B--2---:R-:W-:-:S09]  /*1850*/  UISETP.NE.AND UP0, UPT, UR4, URZ, UPT ;  /* 0x000000ff0400728c */ /* 0x004fd2000bf05270 */
[----:B-1----:R-:W-:Y:S05]  /*1860*/  BRA.U UP0, `(.L_x_23) ;  /* 0x0000000100287547 */ /* 0x002fea000b800000 */
[----:B------:R-:W-:Y:S02]  /*1870*/  LEA R0, R9, UR7, 0x3 ;  /* 0x0000000709007c11 */ /* 0x000fe4000f8e18ff */
[----:B------:R-:W-:-:S04]  /*1880*/  SHF.L.U32 R3, R8, 0x1f, RZ ;  /* 0x0000001f08037819 */ /* 0x000fc800000006ff */
[----:B------:R-:W2:Y:S02]  /*1890*/  SYNCS.PHASECHK.TRANS64.TRYWAIT P0, [R0+URZ+0xf0], R3 ;  /* 0x0000f003000075a7 */ /* 0x000ea400080011ff */
[----:B--2---:R-:W-:Y:S05]  /*18a0*/  @!P0 BRA `(.L_x_24) ;  /* 0x0000009c00808947 */ /* 0x004fea0003800000 */
.L_x_134:
[----:B------:R3:W-:Y:S01]  /*18b0*/  SYNCS.ARRIVE.TRANS64.A1T0 RZ, [R0+URZ+0xe0], RZ ;  /* 0x0000e0ff00ff79a7 */ /* 0x0007e200081000ff */
[----:B------:R-:W-:-:S05]  /*18c0*/  VIADD R9, R9, 0x1 ;  /* 0x0000000109097836 */ /* 0x000fca0000000000 */
[----:B------:R-:W-:-:S04]  /*18d0*/  ISETP.NE.AND P0, PT, R9, 0x2, PT ;  /* 0x000000020900780c */ /* 0x000fc80003f05270 */
[----:B--2---:R-:W-:Y:S02]  /*18e0*/  SEL R3, RZ, 0x1, P0 ;  /* 0x00000001ff037807 */ /* 0x004fe40000000000 */
[----:B------:R-:W-:Y:S02]  /*18f0*/  SEL R9, R9, RZ, P0 ;  /* 0x000000ff09097207 */ /* 0x000fe40000000000 */
[----:B------:R-:W-:-:S07]  /*1900*/  LOP3.LUT R8, R8, R3, RZ, 0x3c, !PT ;  /* 0x0000000308087212 */ /* 0x000fce00078e3cff */
.L_x_23:
[----:B------:R-:W-:Y:S01]  /*1910*/  ULEA UR4, UR5, UR7, 0x3 ;  /* 0x0000000705047291 */ /* 0x000fe2000f8e18ff */
[----:B---3--:R-:W-:Y:S01]  /*1920*/  SHF.L.U32 R0, R12, 0x1f, RZ ;  /* 0x0000001f0c007819 */ /* 0x008fe200000006ff */
[----:B------:R-:W-:Y:S02]  /*1930*/  UISETP.GE.U32.AND UP0, UPT, UR46, 0x7f, UPT ;  /* 0x0000007f2e00788c */ /* 0x000fe4000bf06070 */
[----:B------:R-:W-:Y:S02]  /*1940*/  USHF.L.U32 UR11, UR20, 0x8, URZ ;  /* 0x00000008140b7899 */ /* 0x000fe400080006ff */
[----:B------:R-:W-:Y:S01]  /*1950*/  ULEA UR35, UR16, UR45, 0x7 ;  /* 0x0000002d10237291 */ /* 0x000fe2000f8e38ff */
[----:B------:R-:W-:Y:S02]  /*1960*/  UMOV UR13, URZ ;  /* 0x000000ff000d7c82 */ /* 0x000fe40008000000 */
[----:B------:R2:W3:Y:S02]  /*1970*/  SYNCS.PHASECHK.TRANS64.TRYWAIT P0, [UR4+0x28], R0 ;  /* 0x00002800ff0075a7 */ /* 0x0004e40008001104 */
[----:B------:R-:W-:Y:S07]  /*1980*/  BRA.U !UP0, `(.L_x_25) ;  /* 0x0000000108bc7547 */ /* 0x000fee000b800000 */
[----:B------:R-:W-:Y:S01]  /*1990*/  UMOV UR6, URZ ;  /* 0x000000ff00067c82 */ /* 0x000fe20008000000 */
[----:B------:R-:W-:-:S05]  /*19a0*/  UMOV UR4, UR5 ;  /* 0x0000000500047c82 */ /* 0x000fca0008000000 */
.L_x_31:
[----:B------:R-:W-:Y:S01]  /*19b0*/  ULEA UR33, UR4, UR7, 0x3 ;  /* 0x0000000704217291 */ /* 0x000fe2000f8e18ff */
[----:B---3--:R-:W-:Y:S01]  /*19c0*/  @!P3 MOV R2, 0x6000 ;  /* 0x000060000002b802 */ /* 0x008fe20000000f00 */
[----:B-1-3--:R-:W-:Y:S10]  /*19d0*/  @P0 BRA `(.L_x_26) ;  /* 0x00000000000c0947 */ /* 0x00aff40003800000 */
[----:B------:R-:W-:-:S04]  /*19e0*/  SHF.L.U32 R3, R12, 0x1f, RZ ;  /* 0x0000001f0c037819 */ /* 0x000fc800000006ff */
[----:B------:R-:W3:Y:S02]  /*19f0*/  SYNCS.PHASECHK.TRANS64.TRYWAIT P0, [UR33+0x28], R3 ;  /* 0x00002803ff0075a7 */ /* 0x000ee40008001121 */
[----:B---3--:R-:W-:Y:S05]  /*1a00*/  @!P0 BRA `(.L_x_27) ;  /* 0x0000009c003c8947 */ /* 0x008fea0003800000 */
.L_x_26:
[----:B------:R3:W-:Y:S01]  /*1a10*/  @!P3 SYNCS.ARRIVE.TRANS64 RZ, [UR33], R2 ;  /* 0x00000002ffffb9a7 */ /* 0x0007e20008000021 */
[----:B------:R-:W-:-:S04]  /*1a20*/  ULOP3.LUT UR5, UR24, 0x2, URZ, 0xfc, !UPT ;  /* 0x0000000218057892 */ /* 0x000fc8000f8efcff */
[----:B------:R-:W-:-:S09]  /*1a30*/  UISETP.NE.AND UP0, UPT, UR5, 0x2, UPT ;  /* 0x000000020500788c */ /* 0x000fd2000bf05270 */
[----:B------:R-:W-:Y:S05]  /*1a40*/  BRA.U UP0, `(.L_x_28) ;  /* 0x0000000100047547 */ /* 0x000fea000b800000 */
[----:B-1----:R-:W-:Y:S05]  /*1a50*/  BPT.TRAP 0x1 ;  /* 0x000000040000795c */ /* 0x002fea0000300000 */
.L_x_28:
[----:B------:R-:W-:Y:S04]  /*1a60*/  BSSY.RECONVERGENT B0, `(.L_x_29) ;  /* 0x0000003000007945 */ /* 0x000fe80003800200 */
[----:B------:R-:W-:Y:S05]  /*1a70*/  @P2 BRA `(.L_x_30) ;  /* 0x0000000000042947 */ /* 0x000fea0003800000 */
[----:B-1----:R-:W-:Y:S05]  /*1a80*/  BPT.TRAP 0x1 ;  /* 0x000000040000795c */ /* 0x002fea0000300000 */
.L_x_30:
[----:B-1----:R-:W-:Y:S05]  /*1a90*/  BSYNC.RECONVERGENT B0 ;  /* 0x0000000000007941 */ /* 0x002fea0003800200 */
.L_x_29:
[----:B------:R-:W-:Y:S02]  /*1aa0*/  UIADD3 UR5, UPT, UPT, UR4, 0x1, URZ ;  /* 0x0000000104057890 */ /* 0x000fe4000fffe0ff */
[----:B------:R-:W-:Y:S02]  /*1ab0*/  ULEA UR32, UR4, UR28, 0xd ;  /* 0x0000001c04207291 */ /* 0x000fe4000f8e68ff */
[----:B------:R-:W-:Y:S02]  /*1ac0*/  UISETP.NE.AND UP0, UPT, UR5, 0x5, UPT ;  /* 0x000000050500788c */ /* 0x000fe4000bf05270 */
[----:B------:R-:W-:Y:S02]  /*1ad0*/  UIADD3 UR16, UP1, UPT, UR26, 0x80, URZ ;  /* 0x000000801a107890 */ /* 0x000fe4000ff3e0ff */
[----:B------:R-:W-:Y:S02]  /*1ae0*/  USEL UR9, URZ, 0x1, UP0 ;  /* 0x00000001ff097887 */ /* 0x000fe40008000000 */
[----:B------:R-:W-:-:S02]  /*1af0*/  USEL UR5, UR5, URZ, UP0 ;  /* 0x000000ff05057287 */ /* 0x000fc40008000000 */
[----:B------:R-:W-:Y:S02]  /*1b00*/  UIADD3 UR14, UP0, UPT, UR26, 0x180, URZ ;  /* 0x000001801a0e7890 */ /* 0x000fe4000ff1e0ff */
[----:B------:R-:W-:Y:S01]  /*1b10*/  ULEA UR8, UR5, UR7, 0x3 ;  /* 0x0000000705087291 */ /* 0x000fe2000f8e18ff */
[----:B------:R-:W-:Y:S01]  /*1b20*/  LOP3.LUT R12, R12, UR9, RZ, 0x3c, !PT ;  /* 0x000000090c0c7c12 */ /* 0x000fe2000f8e3cff */
[----:B------:R-:W-:Y:S02]  /*1b30*/  USHF.L.U32 UR34, UR6, 0x6, URZ ;  /* 0x0000000606227899 */ /* 0x000fe400080006ff */
[----:B------:R-:W-:Y:S01]  /*1b40*/  UIADD3.X UR17, UPT, UPT, URZ, UR27, URZ, UP1, !UPT ;  /* 0x0000001bff117290 */ /* 0x000fe20008ffe4ff */
[----:B--2---:R-:W-:Y:S01]  /*1b50*/  SHF.L.U32 R0, R12, 0x1f, RZ ;  /* 0x0000001f0c007819 */ /* 0x004fe200000006ff */
[----:B------:R-:W-:Y:S02]  /*1b60*/  UIADD3 UR32, UPT, UPT, UR7, 0xc400, UR32 ;  /* 0x0000c40007207890 */ /* 0x000fe4000fffe020 */
[----:B------:R-:W-:Y:S01]  /*1b70*/  UIADD3.X UR15, UPT, UPT, URZ, UR27, URZ, UP0, !UPT ;  /* 0x0000001bff0f7290 */ /* 0x000fe200087fe4ff */
[----:B------:R4:W1:Y:S01]  /*1b80*/  SYNCS.PHASECHK.TRANS64.TRYWAIT P0, [UR8+0x28], R0 ;  /* 0x00002800ff0075a7 */ /* 0x0008620008001108 */
[----:B------:R-:W-:Y:S01]  /*1b90*/  ULEA UR8, UR4, UR7, 0xe ;  /* 0x0000000704087291 */ /* 0x000fe2000f8e70ff */
[----:B------:R-:W-:Y:S01]  /*1ba0*/  UMOV UR13, 0x30000 ;  /* 0x00030000000d7882 */ /* 0x000fe20000000000 */
[----:B------:R-:W-:-:S02]  /*1bb0*/  UMOV UR18, 0x0 ;  /* 0x0000000000127882 */ /* 0x000fc40000000000 */
[----:B------:R-:W-:Y:S01]  /*1bc0*/  UIADD3 UR8, UPT, UPT, UR8, 0x16400, URZ ;  /* 0x0001640008087890 */ /* 0x000fe2000fffe0ff */
[----:B------:R-:W-:Y:S01]  /*1bd0*/  UMOV UR19, 0x10000000 ;  /* 0x1000000000137882 */ /* 0x000fe20000000000 */
[----:B------:R-:W-:Y:S01]  /*1be0*/  UMOV UR12, UR36 ;  /* 0x00000024000c7c82 */ /* 0x000fe20008000000 */
[----:B------:R-:W-:Y:S01]  /*1bf0*/  UMOV UR9, UR33 ;  /* 0x0000002100097c82 */ /* 0x000fe20008000000 */
[----:B------:R-:W-:Y:S01]  /*1c00*/  UMOV UR10, UR34 ;  /* 0x00000022000a7c82 */ /* 0x000fe20008000000 */
[----:B------:R2:W-:Y:S01]  /*1c10*/  UTMALDG.3D.MULTICAST [UR32], [UR16], UR13, desc[UR18] ;  /* 0x00001220100073b4 */ /* 0x0005e2000801180d */
[----:B------:R-:W-:Y:S01]  /*1c20*/  UIADD3 UR6, UPT, UPT, UR6, 0x1, URZ ;  /* 0x0000000106067890 */ /* 0x000fe2000fffe0ff */
[----:B------:R-:W-:-:S03]  /*1c30*/  UMOV UR4, UR5 ;  /* 0x0000000500047c82 */ /* 0x000fc60008000000 */
[----:B------:R-:W-:Y:S01]  /*1c40*/  UISETP.NE.AND UP0, UPT, UR6, UR21, UPT ;  /* 0x000000150600728c */ /* 0x000fe2000bf05270 */
[----:B------:R4:W-:Y:S01]  /*1c50*/  UTMALDG.3D [UR8], [UR14], desc[UR18] ;  /* 0x000012080e0075b4 */ /* 0x0009e20008011000 */
[----:B--2---:R-:W-:-:S07]  /*1c60*/  UMOV UR13, UR21 ;  /* 0x00000015000d7c82 */ /* 0x004fce0008000000 */
[----:B----4-:R-:W-:Y:S05]  /*1c70*/  BRA.U UP0, `(.L_x_31) ;  /* 0xfffffffd004c7547 */ /* 0x010fea000b83ffff */
.L_x_25:
[----:B------:R-:W-:Y:S01]  /*1c80*/  ULEA UR4, UR5, UR7, 0x3 ;  /* 0x0000000705047291 */ /* 0x000fe2000f8e18ff */
[----:B--2---:R-:W-:Y:S01]  /*1c90*/  SHF.L.U32 R0, R12, 0x1f, RZ ;  /* 0x0000001f0c007819 */ /* 0x004fe200000006ff */
[----:B------:R-:W-:Y:S01]  /*1ca0*/  @!P1 SYNCS.ARRIVE.TRANS64.A1T0 RZ, [UR7+0x98], RZ ;  /* 0x000098ffffff99a7 */ /* 0x000fe20008100007 */
[----:B------:R-:W-:-:S06]  /*1cb0*/  UISETP.GT.AND UP0, UPT, UR43, UR41, UPT ;  /* 0x000000292b00728c */ /* 0x000fcc000bf04270 */
[----:B-1-3--:R1:W2:Y:S03]  /*1cc0*/  SYNCS.PHASECHK.TRANS64.TRYWAIT P0, [UR4+0x28], R0 ;  /* 0x00002800ff0075a7 */ /* 0x00a2a60008001104 */
[----:B------:R-:W-:Y:S05]  /*1cd0*/  BRA.U !UP0, `(.L_x_32) ;  /* 0x0000000108bc7547 */ /* 0x000fea000b800000 */
[----:B------:R-:W-:Y:S01]  /*1ce0*/  UIADD3 UR25, UPT, UPT, UR44, UR13, URZ ;  /* 0x0000000d2c197290 */ /* 0x000fe2000fffe0ff */
[----:B------:R-:W-:-:S11]  /*1cf0*/  UMOV UR4, UR5 ;  /* 0x0000000500047c82 */ /* 0x000fd60008000000 */
.L_x_38:
[----:B------:R-:W-:Y:S01]  /*1d00*/  ULEA UR17, UR4, UR7, 0x3 ;  /* 0x0000000704117291 */ /* 0x000fe2000f8e18ff */
[----:B--2---:R-:W-:Y:S01]  /*1d10*/  @!P3 MOV R2, 0x6000 ;  /* 0x000060000002b802 */ /* 0x004fe20000000f00 */
[----:B--2-4-:R-:W-:Y:S10]  /*1d20*/  @P0 BRA `(.L_x_33) ;  /* 0x00000000000c0947 */ /* 0x014ff40003800000 */
[----:B------:R-:W-:-:S04]  /*1d30*/  SHF.L.U32 R3, R12, 0x1f, RZ ;  /* 0x0000001f0c037819 */ /* 0x000fc800000006ff */
[----:B------:R-:W2:Y:S02]  /*1d40*/  SYNCS.PHASECHK.TRANS64.TRYWAIT P0, [UR17+0x28], R3 ;  /* 0x00002803ff0075a7 */ /* 0x000ea40008001111 */
[----:B--2---:R-:W-:Y:S05]  /*1d50*/  @!P0 BRA `(.L_x_34) ;  /* 0x0000009800808947 */ /* 0x004fea0003800000 */
.L_x_33:
[----:B------:R2:W-:Y:S01]  /*1d60*/  @!P3 SYNCS.ARRIVE.TRANS64 RZ, [UR17], R2 ;  /* 0x00000002ffffb9a7 */ /* 0x0005e20008000011 */
[----:B------:R-:W-:-:S04]  /*1d70*/  ULOP3.LUT UR5, UR24, 0x2, URZ, 0xfc, !UPT ;  /* 0x0000000218057892 */ /* 0x000fc8000f8efcff */
[----:B------:R-:W-:-:S09]  /*1d80*/  UISETP.NE.AND UP0, UPT, UR5, 0x2, UPT ;  /* 0x000000020500788c */ /* 0x000fd2000bf05270 */
[----:B------:R-:W-:Y:S05]  /*1d90*/  BRA.U UP0, `(.L_x_35) ;  /* 0x0000000100047547 */ /* 0x000fea000b800000 */
[----:B------:R-:W-:Y:S05]  /*1da0*/  BPT.TRAP 0x1 ;  /* 0x000000040000795c */ /* 0x000fea0000300000 */
.L_x_35:
[----:B------:R-:W-:Y:S04]  /*1db0*/  BSSY.RECONVERGENT B0, `(.L_x_36) ;  /* 0x0000003000007945 */ /* 0x000fe80003800200 */
[----:B------:R-:W-:Y:S05]  /*1dc0*/  @P2 BRA `(.L_x_37) ;  /* 0x0000000000042947 */ /* 0x000fea0003800000 */
[----:B------:R-:W-:Y:S05]  /*1dd0*/  BPT.TRAP 0x1 ;  /* 0x000000040000795c */ /* 0x000fea0000300000 */
.L_x_37:
[----:B------:R-:W-:Y:S05]  /*1de0*/  BSYNC.RECONVERGENT B0 ;  /* 0x0000000000007941 */ /* 0x000fea0003800200 */
.L_x_36:
[----:B------:R-:W-:Y:S02]  /*1df0*/  UIADD3 UR5, UPT, UPT, UR4, 0x1, URZ ;  /* 0x0000000104057890 */ /* 0x000fe4000fffe0ff */
[----:B------:R-:W-:Y:S02]  /*1e00*/  UIADD3 UR14, UP1, UPT, UR26, 0x80, URZ ;  /* 0x000000801a0e7890 */ /* 0x000fe4000ff3e0ff */
[----:B------:R-:W-:Y:S02]  /*1e10*/  UISETP.NE.AND UP0, UPT, UR5, 0x5, UPT ;  /* 0x000000050500788c */ /* 0x000fe4000bf05270 */
[----:B------:R-:W-:Y:S02]  /*1e20*/  USHF.L.U32 UR18, UR13, 0x6, URZ ;  /* 0x000000060d127899 */ /* 0x000fe400080006ff */
[----:B------:R-:W-:Y:S02]  /*1e30*/  USEL UR8, URZ, 0x1, UP0 ;  /* 0x00000001ff087887 */ /* 0x000fe40008000000 */
[----:B------:R-:W-:-:S02]  /*1e40*/  USEL UR5, UR5, URZ, UP0 ;  /* 0x000000ff05057287 */ /* 0x000fc40008000000 */
[----:B------:R-:W-:Y:S02]  /*1e50*/  UIADD3 UR22, UP0, UPT, UR26, 0x180, URZ ;  /* 0x000001801a167890 */ /* 0x000fe4000ff1e0ff */
[----:B------:R-:W-:Y:S01]  /*1e60*/  LOP3.LUT R12, R12, UR8, RZ, 0x3c, !PT ;  /* 0x000000080c0c7c12 */ /* 0x000fe2000f8e3cff */
[----:B------:R-:W-:Y:S02]  /*1e70*/  ULEA UR6, UR5, UR7, 0x3 ;  /* 0x0000000705067291 */ /* 0x000fe4000f8e18ff */
[----:B------:R-:W-:Y:S01]  /*1e80*/  ULEA UR8, UR4, UR7, 0xe ;  /* 0x0000000704087291 */ /* 0x000fe2000f8e70ff */
[----:B-1----:R-:W-:Y:S01]  /*1e90*/  SHF.L.U32 R0, R12, 0x1f, RZ ;  /* 0x0000001f0c007819 */ /* 0x002fe200000006ff */
[----:B------:R-:W-:Y:S02]  /*1ea0*/  ULEA UR16, UR4, UR29, 0xd ;  /* 0x0000001d04107291 */ /* 0x000fe4000f8e68ff */
[----:B------:R-:W-:Y:S02]  /*1eb0*/  UIADD3.X UR15, UPT, UPT, URZ, UR27, URZ, UP1, !UPT ;  /* 0x0000001bff0f7290 */ /* 0x000fe40008ffe4ff */
[----:B------:R-:W-:Y:S01]  /*1ec0*/  UIADD3 UR8, UPT, UPT, UR8, 0x16400, URZ ;  /* 0x0001640008087890 */ /* 0x000fe2000fffe0ff */
[----:B------:R3:W4:Y:S01]  /*1ed0*/  SYNCS.PHASECHK.TRANS64.TRYWAIT P0, [UR6+0x28], R0 ;  /* 0x00002800ff0075a7 */ /* 0x0007220008001106 */
[----:B------:R-:W-:Y:S01]  /*1ee0*/  UIADD3.X UR23, UPT, UPT, URZ, UR27, URZ, UP0, !UPT ;  /* 0x0000001bff177290 */ /* 0x000fe200087fe4ff */
[----:B------:R-:W-:Y:S01]  /*1ef0*/  UMOV UR6, 0x30000 ;  /* 0x0003000000067882 */ /* 0x000fe20000000000 */
[----:B------:R-:W-:Y:S01]  /*1f00*/  UMOV UR30, 0x0 ;  /* 0x00000000001e7882 */ /* 0x000fe20000000000 */
[----:B------:R-:W-:Y:S01]  /*1f10*/  UMOV UR31, 0x10000000 ;  /* 0x10000000001f7882 */ /* 0x000fe20000000000 */
[----:B------:R-:W-:Y:S01]  /*1f20*/  UMOV UR19, UR35 ;  /* 0x0000002300137c82 */ /* 0x000fe20008000000 */
[----:B------:R-:W-:Y:S01]  /*1f30*/  UMOV UR20, UR36 ;  /* 0x0000002400147c82 */ /* 0x000fe20008000000 */
[----:B------:R-:W-:Y:S01]  /*1f40*/  UMOV UR12, UR36 ;  /* 0x00000024000c7c82 */ /* 0x000fe20008000000 */
[----:B------:R-:W-:Y:S01]  /*1f50*/  UMOV UR9, UR17 ;  /* 0x0000001100097c82 */ /* 0x000fe20008000000 */
[----:B------:R-:W-:Y:S01]  /*1f60*/  UMOV UR10, UR18 ;  /* 0x00000012000a7c82 */ /* 0x000fe20008000000 */
[----:B------:R3:W-:Y:S01]  /*1f70*/  UTMALDG.3D.MULTICAST [UR16], [UR14], UR6, desc[UR30] ;  /* 0x00001e100e0073b4 */ /* 0x0007e20008011806 */
[----:B------:R-:W-:Y:S01]  /*1f80*/  UIADD3 UR13, UPT, UPT, UR13, 0x1, URZ ;  /* 0x000000010d0d7890 */ /* 0x000fe2000fffe0ff */
[----:B------:R-:W-:-:S03]  /*1f90*/  UMOV UR4, UR5 ;  /* 0x0000000500047c82 */ /* 0x000fc60008000000 */
[----:B------:R-:W-:Y:S01]  /*1fa0*/  UISETP.NE.AND UP0, UPT, UR13, UR25, UPT ;  /* 0x000000190d00728c */ /* 0x000fe2000bf05270 */
[----:B------:R3:W-:Y:S08]  /*1fb0*/  UTMALDG.3D [UR8], [UR22], desc[UR30] ;  /* 0x00001e08160075b4 */ /* 0x0007f00008011000 */
[----:B---3--:R-:W-:Y:S05]  /*1fc0*/  BRA.U UP0, `(.L_x_38) ;  /* 0xfffffffd004c7547 */ /* 0x008fea000b83ffff */
.L_x_32:
[C---:B------:R-:W-:Y:S01]  /*1fd0*/  LEA R3, R11.reuse, UR7, 0x3 ;  /* 0x000000070b037c11 */ /* 0x040fe2000f8e18ff */
[----:B------:R-:W-:Y:S01]  /*1fe0*/  NOP ;  /* 0x0000000000007918 */ /* 0x000fe20000000000 */
[----:B-1----:R-:W-:Y:S02]  /*1ff0*/  SHF.L.U32 R0, R10, 0x1f, RZ ;  /* 0x0000001f0a007819 */ /* 0x002fe400000006ff */
[----:B------:R-:W-:Y:S02]  /*2000*/  LEA R5, R11, UR7, 0x4 ;  /* 0x000000070b057c11 */ /* 0x000fe4000f8e20ff */
[----:B--2-4-:R-:W1:Y:S02]  /*2010*/  SYNCS.PHASECHK.TRANS64.TRYWAIT P0, [R3+URZ+0xa0], R0 ;  /* 0x0000a000030075a7 */ /* 0x014e6400080011ff */
[----:B-1----:R-:W-:Y:S05]  /*2020*/  @!P0 BRA `(.L_x_39) ;  /* 0x0000009400e48947 */ /* 0x002fea0003800000 */
.L_x_137:
[----:B------:R-:W2:Y:S01]  /*2030*/  LDS.128 R4, [R5+0x110] ;  /* 0x0001100005047984 */ /* 0x000ea20000000c00 */
[----:B------:R-:W-:Y:S01]  /*2040*/  UISETP.GE.AND UP0, UPT, UR42, 0x1, UPT ;  /* 0x000000012a00788c */ /* 0x000fe2000bf06270 */
[----:B------:R-:W-:Y:S01]  /*2050*/  @!PT LDS RZ, [RZ] ;  /* 0x00000000fffff984 */ /* 0x000fe20000000800 */
[----:B------:R-:W-:Y:S01]  /*2060*/  @!PT LDS RZ, [RZ] ;  /* 0x00000000fffff984 */ /* 0x000fe20000000800 */
[----:B------:R-:W-:Y:S01]  /*2070*/  @!PT LDS RZ, [RZ] ;  /* 0x00000000fffff984 */ /* 0x000fe20000000800 */
[----:B------:R-:W-:Y:S01]  /*2080*/  @!PT LDS RZ, [RZ] ;  /* 0x00000000fffff984 */ /* 0x000fe20000000800 */
[----:B------:R3:W-:Y:S06]  /*2090*/  MEMBAR.ALL.CTA ;  /* 0x0000000000007992 */ /* 0x0007ec0000008000 */
[----:B---3--:R-:W3:Y:S01]  /*20a0*/  FENCE.VIEW.ASYNC.S ;  /* 0x00000000000073c6 */ /* 0x008ee20000000000 */
[----:B--2---:R-:W-:-:S13]  /*20b0*/  LOP3.LUT P0, RZ, R6, 0x1, RZ, 0xc0, !PT ;  /* 0x0000000106ff7812 */ /* 0x004fda000780c0ff */
[----:B---3--:R-:W-:Y:S01]  /*20c0*/  VOTEU.ANY UP1, P0 ;  /* 0x0000000000ff7886 */ /* 0x008fe20000020100 */
[----:B------:R-:W-:-:S13]  /*20d0*/  PLOP3.LUT P0, PT, PT, PT, UP1, 0x80, 0x8 ;  /* 0x000000000008781c */ /* 0x000fda0003f0f018 */
[----:B-1----:R-:W-:Y:S02]  /*20e0*/  @P0 LOP3.LUT R0, R5, 0xffff, RZ, 0xc0, !PT ;  /* 0x0000ffff05000812 */ /* 0x002fe400078ec0ff */
[----:B------:R-:W-:Y:S02]  /*20f0*/  @P0 MOV R2, R4 ;  /* 0x0000000400020202 */ /* 0x000fe40000000f00 */
[----:B------:R-:W-:Y:S01]  /*2100*/  @P0 R2UR UR6, R0 ;  /* 0x00000000000602ca */ /* 0x000fe200000e0000 */
[----:B------:R-:W-:Y:S01]  /*2110*/  VIADD R0, R3, 0xb0 ;  /* 0x000000b003007836 */ /* 0x000fe20000000000 */
[----:B------:R-:W-:Y:S02]  /*2120*/  @P0 SHF.R.U32.HI R4, RZ, 0x10, R5 ;  /* 0x00000010ff040819 */ /* 0x000fe40000011605 */
[----:B------:R-:W-:Y:S02]  /*2130*/  @P0 R2UR UR8, R2 ;  /* 0x00000000020802ca */ /* 0x000fe400000e0000 */
[----:B------:R-:W-:-:S02]  /*2140*/  PRMT R0, RZ, 0x654, R0 ;  /* 0x00000654ff007816 */ /* 0x000fc40000000000 */
[----:B------:R-:W-:Y:S02]  /*2150*/  @P0 R2UR UR4, R4 ;  /* 0x00000000040402ca */ /* 0x000fe400000e0000 */
[----:B------:R1:W-:Y:S03]  /*2160*/  SYNCS.ARRIVE.TRANS64.RED.A1T0 RZ, [R0+URZ], RZ ;  /* 0x000000ff00ff79a7 */ /* 0x0003e600081004ff */
[----:B------:R-:W-:-:S04]  /*2170*/  @UP1 UMOV UR37, UR6 ;  /* 0x0000000600251c82 */ /* 0x000fc80008000000 */
[----:B------:R-:W-:-:S04]  /*2180*/  @UP1 UMOV UR38, UR8 ;  /* 0x0000000800261c82 */ /* 0x000fc80008000000 */
[----:B------:R-:W-:Y:S01]  /*2190*/  @UP1 UMOV UR36, UR4 ;  /* 0x0000000400241c82 */ /* 0x000fe20008000000 */
[----:B------:R-:W-:Y:S05]  /*21a0*/  BRA.U !UP0, `(.L_x_40) ;  /* 0x0000000108d47547 */ /* 0x000fea000b800000 */
[----:B------:R-:W2:Y:S01]  /*21b0*/  LDCU.128 UR12, c[0x0][0xb10] ;  /* 0x00016200ff0c77ac */ /* 0x000ea20008000c00 */
[----:B------:R-:W3:Y:S01]  /*21c0*/  LDCU UR25, c[0x0][0xb20] ;  /* 0x00016400ff1977ac */ /* 0x000ee20008000800 */
[----:B------:R-:W4:Y:S01]  /*21d0*/  LDCU UR20, c[0x0][0xb0c] ;  /* 0x00016180ff1477ac */ /* 0x000f220008000800 */
[----:B------:R-:W1:Y:S01]  /*21e0*/  LDCU.64 UR10, c[0x0][0xb28] ;  /* 0x00016500ff0a77ac */ /* 0x000e620008000a00 */
[----:B------:R-:W-:Y:S02]  /*21f0*/  UISETP.NE.AND UP3, UPT, UR42, 0x1, UPT ;  /* 0x000000012a00788c */ /* 0x000fe4000bf65270 */
[----:B--2---:R-:W-:Y:S02]  /*2200*/  UIMAD.WIDE.U32 UR16, UR39, UR15, URZ ;  /* 0x0000000f271072a5 */ /* 0x004fe4000f8e00ff */
[----:B------:R-:W-:Y:S02]  /*2210*/  UIMAD.WIDE.U32 UR8, UR40, UR12, URZ ;  /* 0x0000000c280872a5 */ /* 0x000fe4000f8e00ff */
[----:B------:R-:W-:-:S02]  /*2220*/  UISETP.NE.AND UP0, UPT, UR14, 0x1, UPT ;  /* 0x000000010e00788c */ /* 0x000fc4000bf05270 */
[----:B------:R-:W-:Y:S01]  /*2230*/  UIMAD.WIDE.U32 UR22, UR37, UR15, URZ ;  /* 0x0000000f251672a5 */ /* 0x000fe2000f8e00ff */
[----:B------:R-:W-:Y:S02]  /*2240*/  UMOV UR16, UR17 ;  /* 0x0000001100107c82 */ /* 0x000fe40008000000 */
[----:B------:R-:W-:Y:S01]  /*2250*/  UMOV UR8, UR9 ;  /* 0x0000000900087c82 */ /* 0x000fe20008000000 */
[----:B---3--:R-:W-:Y:S02]  /*2260*/  USHF.R.U32.HI UR16, URZ, UR25, UR16 ;  /* 0x00000019ff107299 */ /* 0x008fe40008011610 */
[----:B----4-:R-:W-:Y:S02]  /*2270*/  UISETP.NE.AND UP2, UPT, UR20, 0x1, UPT ;  /* 0x000000011400788c */ /* 0x010fe4000bf45270 */
[----:B------:R-:W-:Y:S02]  /*2280*/  USHF.R.U32.HI UR8, URZ, UR13, UR8 ;  /* 0x0000000dff087299 */ /* 0x000fe40008011608 */
[----:B------:R-:W-:-:S02]  /*2290*/  USEL UR6, UR39, UR16, !UP0 ;  /* 0x0000001027067287 */ /* 0x000fc4000c000000 */
[----:B------:R-:W-:Y:S02]  /*22a0*/  USEL UR8, UR40, UR8, !UP2 ;  /* 0x0000000828087287 */ /* 0x000fe4000d000000 */
[----:B-1----:R-:W-:Y:S01]  /*22b0*/  UIMAD.WIDE.U32 UR16, UR6, UR10, URZ ;  /* 0x0000000a061072a5 */ /* 0x002fe2000f8e00ff */
[----:B------:R-:W-:Y:S01]  /*22c0*/  UMOV UR4, UR23 ;  /* 0x0000001700047c82 */ /* 0x000fe20008000000 */
[----:B------:R-:W-:Y:S02]  /*22d0*/  UIMAD.WIDE.U32 UR18, UR38, UR12, URZ ;  /* 0x0000000c261272a5 */ /* 0x000fe4000f8e00ff */
[----:B------:R-:W-:-:S03]  /*22e0*/  UIMAD.WIDE.U32 UR22, UR8, UR10, URZ ;  /* 0x0000000a081672a5 */ /* 0x000fc6000f8e00ff */
[----:B------:R-:W-:Y:S01]  /*22f0*/  UMOV UR16, UR17 ;  /* 0x0000001100107c82 */ /* 0x000fe20008000000 */
[----:B------:R-:W-:Y:S02]  /*2300*/  USHF.R.U32.HI UR4, URZ, UR25, UR4 ;  /* 0x00000019ff047299 */ /* 0x000fe40008011604 */
[----:B------:R-:W-:Y:S01]  /*2310*/  @UP3 USHF.R.U32.HI UR6, URZ, UR11, UR16 ;  /* 0x0000000bff063299 */ /* 0x000fe20008011610 */
[----:B------:R-:W-:Y:S01]  /*2320*/  UMOV UR18, UR19 ;  /* 0x0000001300127c82 */ /* 0x000fe20008000000 */
[----:B------:R-:W-:Y:S01]  /*2330*/  UMOV UR22, UR23 ;  /* 0x0000001700167c82 */ /* 0x000fe20008000000 */
[----:B------:R-:W-:Y:S02]  /*2340*/  USHF.R.U32.HI UR13, URZ, UR13, UR18 ;  /* 0x0000000dff0d7299 */ /* 0x000fe40008011612 */
[----:B------:R-:W-:Y:S02]  /*2350*/  USEL UR4, UR37, UR4, !UP0 ;  /* 0x0000000425047287 */ /* 0x000fe4000c000000 */
[----:B------:R-:W-:-:S02]  /*2360*/  @UP3 USHF.R.U32.HI UR8, URZ, UR11, UR22 ;  /* 0x0000000bff083299 */ /* 0x000fc40008011616 */
[----:B------:R-:W-:Y:S02]  /*2370*/  UIMAD UR9, UR42, UR6, URZ ;  /* 0x000000062a0972a4 */ /* 0x000fe4000f8e02ff */
[----:B------:R-:W-:Y:S02]  /*2380*/  USEL UR6, UR38, UR13, !UP2 ;  /* 0x0000000d26067287 */ /* 0x000fe4000d000000 */
[----:B------:R-:W-:Y:S02]  /*2390*/  UIMAD UR12, UR42, UR8, URZ ;  /* 0x000000082a0c72a4 */ /* 0x000fe4000f8e02ff */
[----:B------:R-:W-:Y:S02]  /*23a0*/  UISETP.GE.AND UP0, UPT, UR4, UR9, UPT ;  /* 0x000000090400728c */ /* 0x000fe4000bf06270 */
[----:B------:R-:W-:Y:S02]  /*23b0*/  UIMAD.WIDE.U32 UR16, UR4, UR10, URZ ;  /* 0x0000000a041072a5 */ /* 0x000fe4000f8e00ff */
[----:B------:R-:W-:-:S02]  /*23c0*/  UISETP.GE.OR UP0, UPT, UR6, UR12, UP0 ;  /* 0x0000000c0600728c */ /* 0x000fc40008706670 */
        /* <DEDUP_REMOVED lines=19> */
.L_x_40:
[----:B------:R-:W2:Y:S02]  /*2500*/  LDCU UR4, c[0x0][0xb30] ;  /* 0x00016600ff0477ac */ /* 0x000ea40008000800 */
[----:B--2---:R-:W-:-:S09]  /*2510*/  UISETP.NE.AND UP0, UPT, UR4, 0x1, UPT ;  /* 0x000000010400788c */ /* 0x004fd2000bf05270 */
[----:B------:R-:W-:Y:S05]  /*2520*/  BRA.U UP0, `(.L_x_41) ;  /* 0x0000000100447547 */ /* 0x000fea000b800000 */
[----:B------:R-:W2:Y:S01]  /*2530*/  LDCU.128 UR12, c[0x0][0xb10] ;  /* 0x00016200ff0c77ac */ /* 0x000ea20008000c00 */
[----:B------:R-:W3:Y:S01]  /*2540*/  LDCU UR16, c[0x0][0xb0c] ;  /* 0x00016180ff1077ac */ /* 0x000ee20008000800 */
[----:B------:R-:W4:Y:S01]  /*2550*/  LDCU UR17, c[0x0][0xb20] ;  /* 0x00016400ff1177ac */ /* 0x000f220008000800 */
[----:B--2---:R-:W-:Y:S02]  /*2560*/  UIMAD.WIDE.U32 UR10, UR38, UR12, URZ ;  /* 0x0000000c260a72a5 */ /* 0x004fe4000f8e00ff */
[----:B------:R-:W-:Y:S02]  /*2570*/  UIMAD.WIDE.U32 UR8, UR37, UR15, URZ ;  /* 0x0000000f250872a5 */ /* 0x000fe4000f8e00ff */
[----:B---3--:R-:W-:Y:S02]  /*2580*/  UISETP.NE.AND UP2, UPT, UR16, 0x1, UPT ;  /* 0x000000011000788c */ /* 0x008fe4000bf45270 */
[----:B------:R-:W-:Y:S01]  /*2590*/  UISETP.NE.AND UP0, UPT, UR14, 0x1, UPT ;  /* 0x000000010e00788c */ /* 0x000fe2000bf05270 */
[----:B------:R-:W-:-:S02]  /*25a0*/  UMOV UR6, UR11 ;  /* 0x0000000b00067c82 */ /* 0x000fc40008000000 */
[----:B------:R-:W-:Y:S01]  /*25b0*/  UMOV UR4, UR9 ;  /* 0x0000000900047c82 */ /* 0x000fe20008000000 */
[----:B------:R-:W-:Y:S02]  /*25c0*/  USHF.R.U32.HI UR6, URZ, UR13, UR6 ;  /* 0x0000000dff067299 */ /* 0x000fe40008011606 */
[----:B----4-:R-:W-:Y:S02]  /*25d0*/  USHF.R.U32.HI UR4, URZ, UR17, UR4 ;  /* 0x00000011ff047299 */ /* 0x010fe40008011604 */
[----:B------:R-:W-:Y:S02]  /*25e0*/  USEL UR6, UR38, UR6, !UP2 ;  /* 0x0000000626067287 */ /* 0x000fe4000d000000 */
[----:B------:R-:W-:-:S04]  /*25f0*/  USEL UR4, UR37, UR4, !UP0 ;  /* 0x0000000425047287 */ /* 0x000fc8000c000000 */
[----:B------:R-:W-:Y:S02]  /*2600*/  UIADD3 UR8, UPT, UPT, UR6, -UR4, URZ ;  /* 0x8000000406087290 */ /* 0x000fe4000fffe0ff */
[----:B------:R-:W-:Y:S02]  /*2610*/  UIADD3 UR4, UPT, UPT, -UR6, UR4, URZ ;  /* 0x0000000406047290 */ /* 0x000fe4000fffe1ff */
[----:B------:R-:W-:Y:S02]  /*2620*/  UIMAD UR37, UR8, UR14, UR37 ;  /* 0x0000000e082572a4 */ /* 0x000fe4000f8e0225 */
[----:B------:R-:W-:-:S12]  /*2630*/  UIMAD UR38, UR4, UR16, UR38 ;  /* 0x00000010042672a4 */ /* 0x000fd8000f8e0226 */
.L_x_41:
[----:B------:R-:W-:Y:S01]  /*2640*/  VIADD R11, R11, 0x1 ;  /* 0x000000010b0b7836 */ /* 0x000fe20000000000 */
[----:B------:R-:W-:Y:S01]  /*2650*/  R2UR UR4, R160 ;  /* 0x00000000a00472ca */ /* 0x000fe200000e0000 */
[----:B------:R-:W-:Y:S01]  /*2660*/  UIADD3 UR20, UPT, UPT, UR37, UR59, URZ ;  /* 0x0000003b25147290 */ /* 0x000fe2000fffe0ff */
[----:B------:R-:W-:Y:S02]  /*2670*/  PLOP3.LUT P1, PT, PT, PT, PT, 0x80, 0x8 ;  /* 0x000000000008781c */ /* 0x000fe40003f2f070 */
[----:B------:R-:W-:-:S04]  /*2680*/  ISETP.NE.AND P0, PT, R11, 0x2, PT ;  /* 0x000000020b00780c */ /* 0x000fc80003f05270 */
[----:B------:R-:W-:Y:S02]  /*2690*/  SEL R3, RZ, 0x1, P0 ;  /* 0x00000001ff037807 */ /* 0x000fe40000000000 */
[----:B------:R-:W-:Y:S02]  /*26a0*/  SEL R11, R11, RZ, P0 ;  /* 0x000000ff0b0b7207 */ /* 0x000fe40000000000 */
[----:B------:R-:W-:Y:S01]  /*26b0*/  LOP3.LUT R10, R10, R3, RZ, 0x3c, !PT ;  /* 0x000000030a0a7212 */ /* 0x000fe200078e3cff */
[----:B------:R-:W-:Y:S01]  /*26c0*/  UIADD3 UR16, UPT, UPT, UR38, UR4, URZ ;  /* 0x0000000426107290 */ /* 0x000fe2000fffe0ff */
[----:B------:R-:W-:Y:S11]  /*26d0*/  BRA.U UP1, `(.L_x_42) ;  /* 0xfffffff101587547 */ /* 0x000ff6000b83ffff */
[----:B------:R-:W-:Y:S01]  /*26e0*/  UIADD3 UR7, UPT, UPT, UR7, 0x28, URZ ;  /* 0x0000002807077890 */ /* 0x000fe2000fffe0ff */
[----:B------:R-:W-:-:S03]  /*26f0*/  SHF.L.U32 R3, R12, 0x1f, RZ ;  /* 0x0000001f0c037819 */ /* 0x000fc600000006ff */
[----:B------:R-:W-:-:S09]  /*2700*/  ULEA UR4, UR5, UR7, 0x3 ;  /* 0x0000000705047291 */ /* 0x000fd2000f8e18ff */
[----:B------:R-:W2:Y:S02]  /*2710*/  SYNCS.PHASECHK.TRANS64.TRYWAIT P0, [UR4], R3 ;  /* 0x00000003ff0075a7 */ /* 0x000ea40008001104 */
[----:B--2---:R-:W-:Y:S05]  /*2720*/  @!P0 BRA `(.L_x_43) ;  /* 0x0000009000388947 */ /* 0x004fea0003800000 */
.L_x_139:
[----:B------:R-:W-:-:S04]  /*2730*/  UIADD3 UR4, UPT, UPT, UR5, 0x1, URZ ;  /* 0x0000000105047890 */ /* 0x000fc8000fffe0ff */
[----:B------:R-:W-:-:S04]  /*2740*/  UISETP.NE.AND UP0, UPT, UR4, 0x5, UPT ;  /* 0x000000050400788c */ /* 0x000fc8000bf05270 */
[----:B------:R-:W-:Y:S02]  /*2750*/  USEL UR6, URZ, 0x1, UP0 ;  /* 0x00000001ff067887 */ /* 0x000fe40008000000 */
[----:B------:R-:W-:-:S04]  /*2760*/  USEL UR4, UR4, URZ, UP0 ;  /* 0x000000ff04047287 */ /* 0x000fc80008000000 */
[----:B------:R-:W-:Y:S01]  /*2770*/  ULEA UR5, UR4, UR7, 0x3 ;  /* 0x0000000704057291 */ /* 0x000fe2000f8e18ff */
[----:B------:R-:W-:-:S04]  /*2780*/  LOP3.LUT R2, R12, UR6, RZ, 0x3c, !PT ;  /* 0x000000060c027c12 */ /* 0x000fc8000f8e3cff */
[----:B-1----:R-:W-:-:S04]  /*2790*/  SHF.L.U32 R3, R2, 0x1f, RZ ;  /* 0x0000001f02037819 */ /* 0x002fc800000006ff */
[----:B------:R-:W1:Y:S02]  /*27a0*/  SYNCS.PHASECHK.TRANS64.TRYWAIT P0, [UR5], R3 ;  /* 0x00000003ff0075a7 */ /* 0x000e640008001105 */
[----:B-1----:R-:W-:Y:S05]  /*27b0*/  @!P0 BRA `(.L_x_44) ;  /* 0x00000090002c8947 */ /* 0x002fea0003800000 */
.L_x_141:
        /* <DEDUP_REMOVED lines=9> */
.L_x_143:
        /* <DEDUP_REMOVED lines=9> */
.L_x_145:
[----:B------:R-:W-:-:S04]  /*28e0*/  UIADD3 UR4, UPT, UPT, UR4, 0x1, URZ ;  /* 0x0000000104047890 */ /* 0x000fc8000fffe0ff */
[----:B------:R-:W-:-:S04]  /*28f0*/  UISETP.NE.AND UP0, UPT, UR4, 0x5, UPT ;  /* 0x000000050400788c */ /* 0x000fc8000bf05270 */
[----:B------:R-:W-:Y:S02]  /*2900*/  USEL UR5, URZ, 0x1, UP0 ;  /* 0x00000001ff057887 */ /* 0x000fe40008000000 */
[----:B------:R-:W-:-:S04]  /*2910*/  USEL UR4, UR4, URZ, UP0 ;  /* 0x000000ff04047287 */ /* 0x000fc80008000000 */
[----:B------:R-:W-:Y:S01]  /*2920*/  ULEA UR4, UR4, UR7, 0x3 ;  /* 0x0000000704047291 */ /* 0x000fe2000f8e18ff */
[----:B-1----:R-:W-:-:S04]  /*2930*/  LOP3.LUT R3, R2, UR5, RZ, 0x3c, !PT ;  /* 0x0000000502037c12 */ /* 0x002fc8000f8e3cff */
[----:B------:R-:W-:Y:S01]  /*2940*/  SHF.L.U32 R3, R3, 0x1f, RZ ;  /* 0x0000001f03037819 */ /* 0x000fe200000006ff */
[----:B------:R-:W-:-:S07]  /*2950*/  IMAD.U32 R0, RZ, RZ, UR4 ;  /* 0x00000004ff007e24 */ /* 0x000fce000f8e00ff */
.L_x_47:
[----:B-1----:R1:W2:Y:S02]  /*2960*/  SYNCS.PHASECHK.TRANS64.TRYWAIT P0, [R0+URZ], R3 ;  /* 0x00000003000075a7 */ /* 0x0022a400080011ff */
[----:B--2---:R-:W-:Y:S05]  /*2970*/  @!P0 NANOSLEEP.SYNCS 0x989680 ;  /* 0x009896800000895d */ /* 0x004fea0003900000 */
[----:B------:R-:W2:Y:S02]  /*2980*/  @!P0 SYNCS.PHASECHK.TRANS64 P0, [R0+URZ], R3 ;  /* 0x00000003000085a7 */ /* 0x000ea400080010ff */
[----:B--2---:R-:W-:Y:S05]  /*2990*/  @P0 EXIT ;  /* 0x000000000000094d */ /* 0x004fea0003800000 */
[----:B------:R-:W-:Y:S05]  /*29a0*/  BRA `(.L_x_47) ;  /* 0xfffffffc00ec7947 */ /* 0x000fea000383ffff */
.L_x_22:
[----:B------:R-:W1:Y:S02]  /*29b0*/  S2UR UR4, SR_CgaCtaId ;  /* 0x00000000000479c3 */ /* 0x000e640000008800 */
[----:B-1----:R-:W-:-:S04]  /*29c0*/  UISETP.NE.AND UP0, UPT, UR4, URZ, UPT ;  /* 0x000000ff0400728c */ /* 0x002fc8000bf05270 */
[----:B------:R-:W-:-:S09]  /*29d0*/  UISETP.NE.OR UP0, UPT, UR17, 0x1, UP0 ;  /* 0x000000011100788c */ /* 0x000fd20008705670 */
[----:B------:R-:W-:Y:S05]  /*29e0*/  BRA.U UP0, `(.L_x_48) ;  /* 0x00000005004c7547 */ /* 0x000fea000b800000 */
[----:B------:R-:W1:Y:S01]  /*29f0*/  S2UR UR5, SR_CgaCtaId ;  /* 0x00000000000579c3 */ /* 0x000e620000008800 */
[----:B------:R-:W-:Y:S01]  /*2a00*/  UMOV UR4, 0x400 ;  /* 0x0000040000047882 */ /* 0x000fe20000000000 */
[----:B------:R-:W-:Y:S01]  /*2a10*/  ISETP.GE.U32.AND P2, PT, R0, 0x2, PT ;  /* 0x000000020000780c */ /* 0x000fe20003f46070 */
[----:B------:R-:W-:Y:S01]  /*2a20*/  IMAD.MOV.U32 R12, RZ, RZ, 0x1 ;  /* 0x00000001ff0c7424 */ /* 0x000fe200078e00ff */
[----:B------:R-:W-:Y:S02]  /*2a30*/  CS2R R10, SRZ ;  /* 0x00000000000a7805 */ /* 0x000fe4000001ff00 */
[----:B------:R-:W-:Y:S01]  /*2a40*/  CS2R R8, SRZ ;  /* 0x0000000000087805 */ /* 0x000fe2000001ff00 */
[----:B-1----:R-:W-:-:S03]  /*2a50*/  ULEA UR6, UR5, UR4, 0x18 ;  /* 0x0000000405067291 */ /* 0x002fc6000f8ec0ff */
[----:B------:R-:W-:-:S09]  /*2a60*/  UMOV UR5, URZ ;  /* 0x000000ff00057c82 */ /* 0x000fd20008000000 */
.L_x_52:
[----:B------:R-:W-:Y:S02]  /*2a70*/  LEA R2, R8, UR6, 0x3 ;  /* 0x0000000608027c11 */ /* 0x000fe4000f8e18ff */
[----:B------:R-:W-:-:S03]  /*2a80*/  SHF.L.U32 R5, R9, 0x1f, RZ ;  /* 0x0000001f09057819 */ /* 0x000fc600000006ff */
[----:B------:R-:W-:Y:S01]  /*2a90*/  VIADD R4, R2, 0xf0 ;  /* 0x000000f002047836 */ /* 0x000fe20000000000 */
[----:B------:R-:W1:Y:S02]  /*2aa0*/  SYNCS.PHASECHK.TRANS64.TRYWAIT P0, [R2+URZ+0xe0], R5 ;  /* 0x0000e005020075a7 */ /* 0x000e6400080011ff */
[----:B-1----:R-:W-:Y:S05]  /*2ab0*/  @!P0 BRA `(.L_x_49) ;  /* 0x0000008c00b48947 */ /* 0x002fea0003800000 */
.L_x_146:
[----:B------:R-:W-:Y:S01]  /*2ac0*/  ULEA UR4, UR5, UR6, 0x3 ;  /* 0x0000000605047291 */ /* 0x000fe2000f8e18ff */
[----:B------:R-:W-:Y:S02]  /*2ad0*/  PRMT R4, RZ, 0x654, R4 ;  /* 0x00000654ff047816 */ /* 0x000fe40000000004 */
[----:B-1----:R-:W-:Y:S01]  /*2ae0*/  SHF.L.U32 R5, R12, 0x1f, RZ ;  /* 0x0000001f0c057819 */ /* 0x002fe200000006ff */
[----:B------:R-:W-:Y:S01]  /*2af0*/  UIADD3 UR7, UPT, UPT, UR4, 0xa0, URZ ;  /* 0x000000a004077890 */ /* 0x000fe2000fffe0ff */
[----:B------:R1:W-:Y:S05]  /*2b00*/  SYNCS.ARRIVE.TRANS64.RED.A1T0 RZ, [R4+URZ], RZ ;  /* 0x000000ff04ff79a7 */ /* 0x0003ea00081004ff */
[----:B------:R-:W-:Y:S01]  /*2b10*/  IMAD.U32 R7, RZ, RZ, UR7 ;  /* 0x00000007ff077e24 */ /* 0x000fe2000f8e00ff */
[----:B------:R-:W2:Y:S04]  /*2b20*/  SYNCS.PHASECHK.TRANS64.TRYWAIT P0, [UR4+0xb0], R5 ;  /* 0x0000b005ff0075a7 */ /* 0x000ea80008001104 */
[----:B------:R-:W-:Y:S01]  /*2b30*/  PRMT R6, R0, 0x654, R7 ;  /* 0x0000065400067816 */ /* 0x000fe20000000007 */
[----:B-1----:R-:W-:Y:S01]  /*2b40*/  @!P2 IMAD.MOV.U32 R4, RZ, RZ, 0x10 ;  /* 0x00000010ff04a424 */ /* 0x002fe200078e00ff */
[----:B--2---:R-:W-:Y:S06]  /*2b50*/  @!P0 BRA `(.L_x_50) ;  /* 0x0000008c00a08947 */ /* 0x004fec0003800000 */
.L_x_148:
[----:B------:R-:W-:Y:S01]  /*2b60*/  ULEA UR8, UR5, UR6, 0x4 ;  /* 0x0000000605087291 */ /* 0x000fe2000f8e20ff */
[----:B------:R-:W-:Y:S01]  /*2b70*/  SEL R3, R6, R3, !P2 ;  /* 0x0000000306037207 */ /* 0x000fe20005000000 */
[----:B------:R-:W-:Y:S01]  /*2b80*/  UIADD3 UR9, UPT, UPT, UR4, 0xa0, URZ ;  /* 0x000000a004097890 */ /* 0x000fe2000fffe0ff */
[----:B-1----:R-:W-:Y:S01]  /*2b90*/  LEA R2, R11, UR6, 0x3 ;  /* 0x000000060b027c11 */ /* 0x002fe2000f8e18ff */
[----:B------:R-:W-:Y:S01]  /*2ba0*/  UIADD3 UR8, UPT, UPT, UR8, 0x110, URZ ;  /* 0x0000011008087890 */ /* 0x000fe2000fffe0ff */
[----:B------:R-:W-:Y:S01]  /*2bb0*/  SHF.L.U32 R5, R10, 0x1f, RZ ;  /* 0x0000001f0a057819 */ /* 0x000fe200000006ff */
[----:B------:R1:W-:Y:S01]  /*2bc0*/  @!P2 SYNCS.ARRIVE.TRANS64.RED RZ, [R3+URZ], R4 ;  /* 0x0000000403ffa9a7 */ /* 0x0003e200080004ff */
[----:B------:R-:W-:Y:S01]  /*2bd0*/  UIADD3 UR4, UPT, UPT, UR5, 0x1, URZ ;  /* 0x0000000105047890 */ /* 0x000fe2000fffe0ff */
[----:B------:R-:W-:-:S03]  /*2be0*/  VIADD R8, R8, 0x1 ;  /* 0x0000000108087836 */ /* 0x000fc60000000000 */
[----:B------:R-:W-:Y:S02]  /*2bf0*/  UISETP.NE.AND UP0, UPT, UR4, 0x2, UPT ;  /* 0x000000020400788c */ /* 0x000fe4000bf05270 */
[----:B------:R-:W-:Y:S06]  /*2c00*/  UGETNEXTWORKID.BROADCAST [UR8], [UR9] ;  /* 0x00000000080073ca */ /* 0x000fec0008000100 */
[----:B------:R-:W-:Y:S01]  /*2c10*/  USEL UR7, URZ, 0x1, UP0 ;  /* 0x00000001ff077887 */ /* 0x000fe20008000000 */
[----:B------:R-:W-:Y:S01]  /*2c20*/  ISETP.NE.AND P0, PT, R8, 0x2, PT ;  /* 0x000000020800780c */ /* 0x000fe20003f05270 */
[----:B------:R-:W-:Y:S01]  /*2c30*/  USEL UR5, UR4, URZ, UP0 ;  /* 0x000000ff04057287 */ /* 0x000fe20008000000 */
[----:B------:R-:W2:Y:S03]  /*2c40*/  SYNCS.PHASECHK.TRANS64.TRYWAIT P1, [R2+URZ+0xa0], R5 ;  /* 0x0000a005020075a7 */ /* 0x000ea600080211ff */
[----:B------:R-:W-:Y:S01]  /*2c50*/  LOP3.LUT R12, R12, UR7, RZ, 0x3c, !PT ;  /* 0x000000070c0c7c12 */ /* 0x000fe2000f8e3cff */
[----:B-12---:R-:W-:Y:S07]  /*2c60*/  @!P1 BRA `(.L_x_51) ;  /* 0x0000008c00749947 */ /* 0x006fee0003800000 */
.L_x_149:
[C---:B------:R-:W-:Y:S01]  /*2c70*/  LEA R4, R11.reuse, UR6, 0x4 ;  /* 0x000000060b047c11 */ /* 0x040fe2000f8e20ff */
[----:B-1----:R-:W-:Y:S01]  /*2c80*/  VIADD R2, R2, 0xb0 ;  /* 0x000000b002027836 */ /* 0x002fe20000000000 */
[----:B------:R-:W-:Y:S01]  /*2c90*/  SEL R8, R8, RZ, P0 ;  /* 0x000000ff08087207 */ /* 0x000fe20000000000 */
[----:B------:R-:W-:-:S03]  /*2ca0*/  VIADD R11, R11, 0x1 ;  /* 0x000000010b0b7836 */ /* 0x000fc60000000000 */
[----:B------:R-:W1:Y:S01]  /*2cb0*/  LDS.128 R4, [R4+0x110] ;  /* 0x0001100004047984 */ /* 0x000e620000000c00 */
[----:B------:R-:W-:Y:S02]  /*2cc0*/  PRMT R2, RZ, 0x654, R2 ;  /* 0x00000654ff027816 */ /* 0x000fe40000000002 */
[C---:B------:R-:W-:Y:S01]  /*2cd0*/  ISETP.NE.AND P1, PT, R11.reuse, 0x2, PT ;  /* 0x000000020b00780c */ /* 0x040fe20003f25270 */
[----:B------:R-:W-:Y:S01]  /*2ce0*/  @!PT LDS RZ, [RZ] ;  /* 0x00000000fffff984 */ /* 0x000fe20000000800 */
[----:B------:R-:W-:Y:S01]  /*2cf0*/  @!PT LDS RZ, [RZ] ;  /* 0x00000000fffff984 */ /* 0x000fe20000000800 */
[----:B------:R-:W-:Y:S01]  /*2d00*/  @!PT LDS RZ, [RZ] ;  /* 0x00000000fffff984 */ /* 0x000fe20000000800 */
[----:B------:R-:W-:Y:S01]  /*2d10*/  @!PT LDS RZ, [RZ] ;  /* 0x00000000fffff984 */ /* 0x000fe20000000800 */
[----:B------:R2:W-:Y:S06]  /*2d20*/  MEMBAR.ALL.CTA ;  /* 0x0000000000007992 */ /* 0x0005ec0000008000 */
[----:B--2---:R-:W2:Y:S01]  /*2d30*/  FENCE.VIEW.ASYNC.S ;  /* 0x00000000000073c6 */ /* 0x004ea20000000000 */
[----:B------:R-:W-:Y:S01]  /*2d40*/  SEL R11, R11, RZ, P1 ;  /* 0x000000ff0b0b7207 */ /* 0x000fe20000800000 */
[----:B--2---:R2:W-:Y:S01]  /*2d50*/  SYNCS.ARRIVE.TRANS64.RED.A1T0 RZ, [R2+URZ], RZ ;  /* 0x000000ff02ff79a7 */ /* 0x0045e200081004ff */
[----:B-1----:R-:W-:-:S02]  /*2d60*/  LOP3.LUT P3, RZ, R6, 0x1, RZ, 0xc0, !PT ;  /* 0x0000000106ff7812 */ /* 0x002fc4000786c0ff */
[----:B------:R-:W-:-:S04]  /*2d70*/  SEL R5, RZ, 0x1, P1 ;  /* 0x00000001ff057807 */ /* 0x000fc80000800000 */
[----:B------:R-:W-:Y:S02]  /*2d80*/  LOP3.LUT R10, R10, R5, RZ, 0x3c, !PT ;  /* 0x000000050a0a7212 */ /* 0x000fe400078e3cff */
[----:B--2---:R-:W-:-:S04]  /*2d90*/  SEL R2, RZ, 0x1, P0 ;  /* 0x00000001ff027807 */ /* 0x004fc80000000000 */
[----:B------:R-:W-:Y:S01]  /*2da0*/  LOP3.LUT R9, R9, R2, RZ, 0x3c, !PT ;  /* 0x0000000209097212 */ /* 0x000fe200078e3cff */
[----:B------:R-:W-:Y:S06]  /*2db0*/  @P3 BRA `(.L_x_52) ;  /* 0xfffffffc002c3947 */ /* 0x000fec000383ffff */
[----:B------:R-:W-:Y:S01]  /*2dc0*/  ULEA UR4, UR5, UR6, 0x3 ;  /* 0x0000000605047291 */ /* 0x000fe2000f8e18ff */
[----:B------:R-:W-:-:S08]  /*2dd0*/  SHF.L.U32 R3, R12, 0x1f, RZ ;  /* 0x0000001f0c037819 */ /* 0x000fd000000006ff */
[----:B------:R-:W1:Y:S02]  /*2de0*/  SYNCS.PHASECHK.TRANS64 P0, [UR4+0xb0], R3 ;  /* 0x0000b003ff0075a7 */ /* 0x000e640008001004 */
[----:B-1----:R-:W-:Y:S05]  /*2df0*/  @P0 BRA `(.L_x_53) ;  /* 0x0000000000080947 */ /* 0x002fea0003800000 */
[----:B------:R-:W1:Y:S02]  /*2e00*/  SYNCS.PHASECHK.TRANS64.TRYWAIT P0, [UR4+0xb0], R3 ;  /* 0x0000b003ff0075a7 */ /* 0x000e640008001104 */
[----:B-1----:R-:W-:Y:S05]  /*2e10*/  @!P0 BRA `(.L_x_54) ;  /* 0x0000008c001c8947 */ /* 0x002fea0003800000 */
.L_x_53:
[----:B------:R-:W-:-:S04]  /*2e20*/  UIADD3 UR7, UPT, UPT, UR5, 0x1, URZ ;  /* 0x0000000105077890 */ /* 0x000fc8000fffe0ff */
[----:B------:R-:W-:-:S04]  /*2e30*/  UISETP.NE.AND UP0, UPT, UR7, 0x2, UPT ;  /* 0x000000020700788c */ /* 0x000fc8000bf05270 */
[----:B------:R-:W-:Y:S02]  /*2e40*/  USEL UR8, URZ, 0x1, UP0 ;  /* 0x00000001ff087887 */ /* 0x000fe40008000000 */
[----:B------:R-:W-:-:S04]  /*2e50*/  USEL UR7, UR7, URZ, UP0 ;  /* 0x000000ff07077287 */ /* 0x000fc80008000000 */
[----:B------:R-:W-:Y:S01]  /*2e60*/  ULEA UR7, UR7, UR6, 0x3 ;  /* 0x0000000607077291 */ /* 0x000fe2000f8e18ff */
[----:B-1----:R-:W-:-:S04]  /*2e70*/  LOP3.LUT R3, R12, UR8, RZ, 0x3c, !PT ;  /* 0x000000080c037c12 */ /* 0x002fc8000f8e3cff */
[----:B------:R-:W-:-:S04]  /*2e80*/  SHF.L.U32 R0, R3, 0x1f, RZ ;  /* 0x0000001f03007819 */ /* 0x000fc800000006ff */
[----:B------:R-:W1:Y:S02]  /*2e90*/  SYNCS.PHASECHK.TRANS64 P0, [UR7+0xb0], R0 ;  /* 0x0000b000ff0075a7 */ /* 0x000e640008001007 */
[----:B-1----:R-:W-:Y:S05]  /*2ea0*/  @P0 EXIT ;  /* 0x000000000000094d */ /* 0x002fea0003800000 */
[----:B------:R-:W-:Y:S02]  /*2eb0*/  SHF.L.U32 R3, R3, 0x1f, RZ ;  /* 0x0000001f03037819 */ /* 0x000fe400000006ff */
[----:B------:R-:W-:-:S07]  /*2ec0*/  MOV R0, UR7 ;  /* 0x0000000700007c02 */ /* 0x000fce0008000f00 */
.L_x_55:
[----:B-1----:R1:W2:Y:S02]  /*2ed0*/  SYNCS.PHASECHK.TRANS64.TRYWAIT P0, [R0+URZ+0xb0], R3 ;  /* 0x0000b003000075a7 */ /* 0x0022a400080011ff */
[----:B--2---:R-:W-:Y:S05]  /*2ee0*/  @!P0 NANOSLEEP.SYNCS 0x989680 ;  /* 0x009896800000895d */ /* 0x004fea0003900000 */
[----:B------:R-:W2:Y:S02]  /*2ef0*/  @!P0 SYNCS.PHASECHK.TRANS64 P0, [R0+URZ+0xb0], R3 ;  /* 0x0000b003000085a7 */ /* 0x000ea400080010ff */
[----:B--2---:R-:W-:Y:S05]  /*2f00*/  @P0 EXIT ;  /* 0x000000000000094d */ /* 0x004fea0003800000 */
[----:B------:R-:W-:Y:S05]  /*2f10*/  BRA `(.L_x_55) ;  /* 0xfffffffc00ec7947 */ /* 0x000fea000383ffff */
.L_x_48:
[----:B------:R-:W-:Y:S05]  /*2f20*/  BRA.U UP4, `(.L_x_56) ;  /* 0x0000000d04407547 */ /* 0x000fea000b800000 */
[----:B------:R-:W1:Y:S01]  /*2f30*/  S2UR UR7, SR_CgaCtaId ;  /* 0x00000000000779c3 */ /* 0x000e620000008800 */
[----:B------:R-:W-:Y:S01]  /*2f40*/  UMOV UR4, 0x40 ;  /* 0x0000004000047882 */ /* 0x000fe20000000000 */
[----:B------:R-:W-:Y:S01]  /*2f50*/  NOP ;  /* 0x0000000000007918 */ /* 0x000fe20000000000 */
[----:B------:R-:W-:Y:S01]  /*2f60*/  UMOV UR6, 0x400 ;  /* 0x0000040000067882 */ /* 0x000fe20000000000 */
[----:B-1----:R-:W-:Y:S02]  /*2f70*/  ULEA UR5, UR7, UR4, 0x18 ;  /* 0x0000000407057291 */ /* 0x002fe4000f8ec0ff */
[----:B------:R-:W-:-:S07]  /*2f80*/  ULEA UR6, UR7, UR6, 0x18 ;  /* 0x0000000607067291 */ /* 0x000fce000f8ec0ff */
[----:B------:R-:W1:Y:S02]  /*2f90*/  LDS.U8 R0, [UR5+0x1c] ;  /* 0x00001c05ff007984 */ /* 0x000e640008000000 */
[----:B-1----:R-:W-:-:S13]  /*2fa0*/  ISETP.NE.AND P0, PT, R0, RZ, PT ;  /* 0x000000ff0000720c */ /* 0x002fda0003f05270 */
[----:B------:R-:W-:Y:S05]  /*2fb0*/  @P0 BRA `(.L_x_57) ;  /* 0x0000000000580947 */ /* 0x000fea0003800000 */
[----:B------:R-:W-:-:S13]  /*2fc0*/  ELECT P0, URZ, PT ;  /* 0x0000000000ff782f */ /* 0x000fda0003800000 */
[----:B------:R-:W-:Y:S05]  /*2fd0*/  @!P0 BRA `(.L_x_58) ;  /* 0x0000000000608947 */ /* 0x000fea0003800000 */
[----:B------:R-:W-:Y:S01]  /*2fe0*/  UMOV UR4, 0x10 ;  /* 0x0000001000047882 */ /* 0x000fe20000000000 */
[----:B------:R-:W-:Y:S01]  /*2ff0*/  HFMA2 R0, -RZ, RZ, 0, 5.9604644775390625e-08 ;  /* 0x00000001ff007431 */ /* 0x000fe200000001ff */
[----:B------:R-:W-:-:S03]  /*3000*/  MOV R3, 0xffff ;  /* 0x0000ffff00037802 */ /* 0x000fc60000000f00 */
[----:B------:R-:W-:Y:S04]  /*3010*/  DEPBAR.LE SB1, 0x36 ;  /* 0x00009d800000791a */ /* 0x000fe80000000000 */
[----:B------:R-:W1:Y:S02]  /*3020*/  UTCATOMSWS.FIND_AND_SET.ALIGN UP0, UR4, UR4 ;  /* 0x00000004000475e3 */ /* 0x000e640008000800 */
[----:B-1----:R-:W-:Y:S01]  /*3030*/  MOV R4, UR4 ;  /* 0x0000000400047c02 */ /* 0x002fe20008000f00 */
[----:B------:R-:W-:Y:S06]  /*3040*/  BRA.U UP0, `(.L_x_59) ;  /* 0x0000000100187547 */ /* 0x000fec000b800000 */
.L_x_60:
[----:B------:R-:W-:Y:S05]  /*3050*/  NANOSLEEP 0x64 ;  /* 0x000000640000795d */ /* 0x000fea0003800000 */
[----:B------:R-:W-:-:S05]  /*3060*/  UMOV UR4, 0x10 ;  /* 0x0000001000047882 */ /* 0x000fca0000000000 */
[----:B------:R-:W-:Y:S04]  /*3070*/  DEPBAR.LE SB1, 0x36 ;  /* 0x00009d800000791a */ /* 0x000fe80000000000 */
[----:B------:R-:W1:Y:S02]  /*3080*/  UTCATOMSWS.FIND_AND_SET.ALIGN UP0, UR4, UR4 ;  /* 0x00000004000475e3 */ /* 0x000e640008000800 */
[----:B-1----:R-:W-:Y:S01]  /*3090*/  MOV R4, UR4 ;  /* 0x0000000400047c02 */ /* 0x002fe20008000f00 */
[----:B------:R-:W-:Y:S05]  /*30a0*/  BRA.U !UP0, `(.L_x_60) ;  /* 0xfffffffd08e87547 */ /* 0x000fea000b83ffff */
.L_x_59:
[-C--:B------:R-:W-:Y:S02]  /*30b0*/  SHF.L.U32 R3, R3, R4.reuse, RZ ;  /* 0x0000000403037219 */ /* 0x080fe400000006ff */
[----:B------:R-:W-:Y:S01]  /*30c0*/  SHF.L.U32 R0, R0, R4, RZ ;  /* 0x0000000400007219 */ /* 0x000fe200000006ff */
[----:B------:R-:W-:Y:S02]  /*30d0*/  IMAD.SHL.U32 R4, R4, 0x20, RZ ;  /* 0x0000002004047824 */ /* 0x000fe400078e00ff */
[----:B------:R1:W-:Y:S04]  /*30e0*/  ATOMS.OR RZ, [UR5+0x14], R3 ;  /* 0x00001403ffff798c */ /* 0x0003e8000b000005 */
[----:B------:R1:W-:Y:S04]  /*30f0*/  ATOMS.OR RZ, [UR5+0x18], R0 ;  /* 0x00001800ffff798c */ /* 0x0003e8000b000005 */
[----:B------:R1:W-:Y:S01]  /*3100*/  STS [UR6+0x130], R4 ;  /* 0x00013004ff007988 */ /* 0x0003e20008000806 */
[----:B------:R-:W-:Y:S05]  /*3110*/  BRA `(.L_x_58) ;  /* 0x0000000000107947 */ /* 0x000fea0003800000 */
.L_x_57:
[----:B------:R-:W-:Y:S02]  /*3120*/  MOV R0, 0xffffffff ;  /* 0xffffffff00007802 */ /* 0x000fe40000000f00 */
[----:B------:R-:W-:-:S03]  /*3130*/  MOV R4, 0x3160 ;  /* 0x0000316000047802 */ /* 0x000fc60000000f00 */
[----:B------:R1:W-:Y:S04]  /*3140*/  STS [UR6+0x130], R0 ;  /* 0x00013000ff007988 */ /* 0x0003e80008000806 */
[----:B-1---5:R-:W-:Y:S05]  /*3150*/  CALL.REL.NOINC `($__internal_1_$__cuda_sm10x_tcgen05_guardrail_trap_phase_invalid_during_alloc) ;  /* 0x0000009000307944 */ /* 0x022fea0003c00000 */
.L_x_58:
[----:B------:R-:W-:Y:S05]  /*3160*/  WARPSYNC.ALL ;  /* 0x0000000000007948 */ /* 0x000fea0003800000 */
[----:B------:R-:W2:Y:S01]  /*3170*/  S2UR UR4, SR_CgaCtaId ;  /* 0x00000000000479c3 */ /* 0x000ea20000008800 */
[----:B------:R-:W-:Y:S01]  /*3180*/  UMOV UR17, 0x400 ;  /* 0x0000040000117882 */ /* 0x000fe20000000000 */
[----:B------:R-:W-:-:S06]  /*3190*/  NOP ;  /* 0x0000000000007918 */ /* 0x000fcc0000000000 */
[----:B------:R-:W-:Y:S06]  /*31a0*/  BAR.ARV 0x6, 0xa0 ;  /* 0x0182800000007b1d */ /* 0x000fec0000002000 */
[----:B------:R-:W3:Y:S01]  /*31b0*/  LDCU UR5, c[0x0][0x38c] ;  /* 0x00007180ff0577ac */ /* 0x000ee20008000800 */
[----:B------:R-:W-:Y:S01]  /*31c0*/  LOP3.LUT R2, R2, 0xffff, RZ, 0xc0, !PT ;  /* 0x0000ffff02027812 */ /* 0x000fe200078ec0ff */
[----:B------:R-:W-:Y:S01]  /*31d0*/  IMAD.MOV.U32 R11, RZ, RZ, 0x1 ;  /* 0x00000001ff0b7424 */ /* 0x000fe200078e00ff */
[----:B------:R-:W-:Y:S01]  /*31e0*/  CS2R R8, SRZ ;  /* 0x0000000000087805 */ /* 0x000fe2000001ff00 */
[----:B------:R-:W4:Y:S01]  /*31f0*/  LDCU UR8, c[0x0][0x38c] ;  /* 0x00007180ff0877ac */ /* 0x000f220008000800 */
[----:B------:R-:W-:Y:S01]  /*3200*/  R2UR UR19, R2 ;  /* 0x00000000021372ca */ /* 0x000fe200000e0000 */
[----:B------:R-:W-:Y:S01]  /*3210*/  IMAD.MOV.U32 R10, RZ, RZ, RZ ;  /* 0x000000ffff0a7224 */ /* 0x000fe200078e00ff */
[----:B------:R-:W-:Y:S01]  /*3220*/  UMOV UR23, URZ ;  /* 0x000000ff00177c82 */ /* 0x000fe20008000000 */
[----:B------:R-:W-:Y:S01]  /*3230*/  UMOV UR14, URZ ;  /* 0x000000ff000e7c82 */ /* 0x000fe20008000000 */
[----:B--2---:R-:W-:Y:S01]  /*3240*/  ULEA UR17, UR4, UR17, 0x18 ;  /* 0x0000001104117291 */ /* 0x004fe2000f8ec0ff */
[----:B------:R-:W-:Y:S01]  /*3250*/  UMOV UR26, 0x0 ;  /* 0x00000000001a7882 */ /* 0x000fe20000000000 */
[----:B------:R-:W-:-:S02]  /*3260*/  UMOV UR27, 0x8400010 ;  /* 0x08400010001b7882 */ /* 0x000fc40000000000 */
[----:B------:R-:W-:Y:S02]  /*3270*/  UIADD3 UR6, UPT, UPT, UR17, 0xc400, URZ ;  /* 0x0000c40011067890 */ /* 0x000fe4000fffe0ff */
[----:B------:R-:W-:Y:S02]  /*3280*/  UIADD3 UR7, UPT, UPT, UR17, 0x16400, URZ ;  /* 0x0001640011077890 */ /* 0x000fe4000fffe0ff */
[----:B---3--:R-:W-:Y:S01]  /*3290*/  UIADD3 UR5, UPT, UPT, UR5, 0x3f, URZ ;  /* 0x0000003f05057890 */ /* 0x008fe2000fffe0ff */
[----:B-1----:R-:W1:Y:S01]  /*32a0*/  LDS R0, [UR17+0x130] ;  /* 0x00013011ff007984 */ /* 0x002e620008000800 */
[----:B------:R-:W-:Y:S02]  /*32b0*/  USHF.R.U32.HI UR6, URZ, 0x4, UR6 ;  /* 0x00000004ff067899 */ /* 0x000fe40008011606 */
[----:B------:R-:W-:Y:S02]  /*32c0*/  USHF.R.S32.HI UR4, URZ, 0x1f, UR5 ;  /* 0x0000001fff047899 */ /* 0x000fe40008011405 */
[----:B------:R-:W-:-:S02]  /*32d0*/  ULOP3.LUT UR6, UR6, 0x3fff, URZ, 0xc0, !UPT ;  /* 0x00003fff06067892 */ /* 0x000fc4000f8ec0ff */
[----:B------:R-:W-:Y:S02]  /*32e0*/  ULEA.HI UR4, UR4, UR5, URZ, 0x6 ;  /* 0x0000000504047291 */ /* 0x000fe4000f8f30ff */
[----:B------:R-:W-:Y:S02]  /*32f0*/  USHF.R.U32.HI UR5, URZ, 0x4, UR7 ;  /* 0x00000004ff057899 */ /* 0x000fe40008011607 */
[----:B------:R-:W-:Y:S02]  /*3300*/  USHF.R.S32.HI UR28, URZ, 0x6, UR4 ;  /* 0x00000006ff1c7899 */ /* 0x000fe40008011404 */
[----:B------:R-:W-:Y:S02]  /*3310*/  ULOP3.LUT UR5, UR5, 0x3fff, URZ, 0xc0, !UPT ;  /* 0x00003fff05057892 */ /* 0x000fe4000f8ec0ff */
[----:B------:R-:W-:Y:S02]  /*3320*/  UISETP.LT.AND UP0, UPT, UR28, 0x1, UPT ;  /* 0x000000011c00788c */ /* 0x000fe4000bf01270 */
[----:B------:R-:W-:-:S02]  /*3330*/  ULOP3.LUT UR20, UR6, 0x10000, URZ, 0xfc, !UPT ;  /* 0x0001000006147892 */ /* 0x000fc4000f8efcff */
[----:B------:R-:W-:Y:S02]  /*3340*/  USEL UR29, UR28, 0x1, !UP0 ;  /* 0x000000011c1d7887 */ /* 0x000fe4000c000000 */
[----:B------:R-:W-:Y:S02]  /*3350*/  ULOP3.LUT UR21, UR5, 0x10000, URZ, 0xfc, !UPT ;  /* 0x0001000005157892 */ /* 0x000fe4000f8efcff */
[----:B------:R-:W-:Y:S02]  /*3360*/  UIADD3 UR29, UPT, UPT, -UR29, URZ, URZ ;  /* 0x000000ff1d1d7290 */ /* 0x000fe4000fffe1ff */
[----:B----4-:R-:W-:Y:S01]  /*3370*/  UISETP.GE.AND UP4, UPT, UR8, 0x1, UPT ;  /* 0x000000010800788c */ /* 0x010fe2000bf86270 */
[----:B------:R-:W-:Y:S01]  /*3380*/  UMOV UR24, 0x0 ;  /* 0x0000000000187882 */ /* 0x000fe20000000000 */
[----:B------:R-:W-:Y:S01]  /*3390*/  UMOV UR25, 0x8400010 ;  /* 0x0840001000197882 */ /* 0x000fe20000000000 */
[----:B-1----:R-:W-:-:S15]  /*33a0*/  R2UR UR30, R0 ;  /* 0x00000000001e72ca */ /* 0x002fde00000e0000 */
.L_x_67:
[----:B------:R-:W-:Y:S02]  /*33b0*/  LEA R0, R10, UR17, 0x3 ;  /* 0x000000110a007c11 */ /* 0x000fe4000f8e18ff */
[----:B------:R-:W-:Y:S02]  /*33c0*/  SHF.L.U32 R5, R9, 0x1f, RZ ;  /* 0x0000001f09057819 */ /* 0x000fe400000006ff */
[----:B------:R-:W-:Y:S01]  /*33d0*/  PLOP3.LUT P0, PT, PT, PT, UP4, 0x80, 0x8 ;  /* 0x000000000008781c */ /* 0x000fe20003f0f048 */
[----:B------:R-:W-:Y:S01]  /*33e0*/  VIADD R3, R0, 0xb0 ;  /* 0x000000b000037836 */ /* 0x000fe20000000000 */
[----:B-1----:R-:W1:Y:S02]  /*33f0*/  SYNCS.PHASECHK.TRANS64.TRYWAIT P1, [R0+URZ+0xa0], R5 ;  /* 0x0000a005000075a7 */ /* 0x002e6400080211ff */
[----:B-1-3--:R-:W-:Y:S09]  /*3400*/  @!P1 BRA `(.L_x_61) ;  /* 0x0000008400b89947 */ /* 0x00aff20003800000 */
.L_x_151:
[----:B------:R-:W-:Y:S01]  /*3410*/  LEA R4, R10, UR17, 0x4 ;  /* 0x000000110a047c11 */ /* 0x000fe2000f8e20ff */
[----:B------:R-:W-:Y:S01]  /*3420*/  @UP4 ULEA UR4, UR14, UR17, 0x3 ;  /* 0x000000110e044291 */ /* 0x000fe2000f8e18ff */
[----:B------:R-:W-:Y:S01]  /*3430*/  PLOP3.LUT P2, PT, PT, PT, PT, 0x80, 0x8 ;  /* 0x000000000008781c */ /* 0x000fe20003f4f070 */
[----:B------:R-:W-:Y:S01]  /*3440*/  ULEA UR22, UR23, UR17, 0x3 ;  /* 0x0000001117167291 */ /* 0x000fe2000f8e18ff */
[----:B------:R-:W-:Y:S01]  /*3450*/  PRMT R3, RZ, 0x654, R3 ;  /* 0x00000654ff037816 */ /* 0x000fe20000000003 */
[----:B------:R-:W-:Y:S01]  /*3460*/  ULEA UR18, UR23, UR30, 0x8 ;  /* 0x0000001e17127291 */ /* 0x000fe2000f8e40ff */
[----:B-1----:R-:W1:Y:S01]  /*3470*/  LDS.128 R4, [R4+0x110] ;  /* 0x0001100004047984 */ /* 0x002e620000000c00 */
[----:B------:R-:W-:Y:S02]  /*3480*/  @P0 SHF.L.U32 R2, R8, 0x1f, RZ ;  /* 0x0000001f08020819 */ /* 0x000fe400000006ff */
[----:B------:R-:W-:Y:S01]  /*3490*/  SHF.L.U32 R0, R11, 0x1f, RZ ;  /* 0x0000001f0b007819 */ /* 0x000fe200000006ff */
[----:B------:R-:W-:Y:S01]  /*34a0*/  @!PT LDS RZ, [RZ] ;  /* 0x00000000fffff984 */ /* 0x000fe20000000800 */
[----:B------:R-:W-:Y:S01]  /*34b0*/  @!PT LDS RZ, [RZ] ;  /* 0x00000000fffff984 */ /* 0x000fe20000000800 */
[----:B------:R-:W-:Y:S01]  /*34c0*/  @!PT LDS RZ, [RZ] ;  /* 0x00000000fffff984 */ /* 0x000fe20000000800 */
[----:B------:R-:W-:Y:S01]  /*34d0*/  @!PT LDS RZ, [RZ] ;  /* 0x00000000fffff984 */ /* 0x000fe20000000800 */
[----:B------:R2:W-:Y:S06]  /*34e0*/  MEMBAR.ALL.CTA ;  /* 0x0000000000007992 */ /* 0x0005ec0000008000 */
[----:B--2---:R-:W2:Y:S02]  /*34f0*/  FENCE.VIEW.ASYNC.S ;  /* 0x00000000000073c6 */ /* 0x004ea40000000000 */
[----:B--2---:R2:W-:Y:S01]  /*3500*/  SYNCS.ARRIVE.TRANS64.RED.A1T0 RZ, [R3+URZ], RZ ;  /* 0x000000ff03ff79a7 */ /* 0x0045e200081004ff */
[----:B------:R2:W3:Y:S01]  /*3510*/  @P0 SYNCS.PHASECHK.TRANS64.TRYWAIT P2, [UR4], R2 ;  /* 0x00000002ff0005a7 */ /* 0x0004e20008041104 */
[----:B-1----:R-:W-:Y:S01]  /*3520*/  LOP3.LUT P1, RZ, R6, 0x1, RZ, 0xc0, !PT ;  /* 0x0000000106ff7812 */ /* 0x002fe2000782c0ff */
[----:B------:R-:W1:Y:S02]  /*3530*/  SYNCS.PHASECHK.TRANS64.TRYWAIT P0, [UR22+0xd0], R0 ;  /* 0x0000d000ff0075a7 */ /* 0x000e640008001116 */
[----:B-123--:R-:W-:Y:S10]  /*3540*/  @!P0 BRA `(.L_x_62) ;  /* 0x00000084007c8947 */ /* 0x00eff40003800000 */
.L_x_153:
[----:B------:R-:W-:Y:S01]  /*3550*/  IADD3 R10, PT, PT, R10, 0x1, RZ ;  /* 0x000000010a0a7810 */ /* 0x000fe20007ffe0ff */
[----:B------:R-:W-:Y:S06]  /*3560*/  BRA.U !UP4, `(.L_x_63) ;  /* 0x000000010c987547 */ /* 0x000fec000b800000 */
[----:B------:R-:W-:Y:S01]  /*3570*/  UPLOP3.LUT UP2, UPT, UPT, UPT, UPT, 0x40, 0x4 ;  /* 0x000000000004789c */ /* 0x000fe20003f4e870 */
[----:B------:R-:W-:Y:S01]  /*3580*/  UMOV UR16, UR29 ;  /* 0x0000001d00107c82 */ /* 0x000fe20008000000 */
[----:B------:R-:W-:Y:S01]  /*3590*/  UMOV UR15, UR28 ;  /* 0x0000001c000f7c82 */ /* 0x000fe20008000000 */
[----:B------:R-:W-:-:S08]  /*35a0*/  UMOV UR6, UR14 ;  /* 0x0000000e00067c82 */ /* 0x000fd00008000000 */
.L_x_66:
[----:B------:R-:W-:Y:S02]  /*35b0*/  UIADD3 UR16, UPT, UPT, UR16, 0x1, URZ ;  /* 0x0000000110107890 */ /* 0x000fe4000fffe0ff */
[----:B--2---:R-:W-:Y:S02]  /*35c0*/  ULEA UR5, UR6, UR17, 0x3 ;  /* 0x0000001106057291 */ /* 0x004fe4000f8e18ff */
[----:B------:R-:W-:Y:S01]  /*35d0*/  UISETP.NE.AND UP3, UPT, UR16, URZ, UPT ;  /* 0x000000ff1000728c */ /* 0x000fe2000bf65270 */
[----:B---3--:R-:W-:Y:S10]  /*35e0*/  @P2 BRA `(.L_x_64) ;  /* 0x00000000000c2947 */ /* 0x008ff40003800000 */
[----:B-1----:R-:W-:Y:S04]  /*35f0*/  SHF.L.U32 R3, R8, 0x1f, RZ ;  /* 0x0000001f08037819 */ /* 0x002fe800000006ff */
[----:B------:R-:W1:Y:S02]  /*3600*/  SYNCS.PHASECHK.TRANS64.TRYWAIT P0, [UR5], R3 ;  /* 0x00000003ff0075a7 */ /* 0x000e640008001105 */
[----:B-1----:R-:W-:Y:S05]  /*3610*/  @!P0 BRA `(.L_x_65) ;  /* 0x0000008400608947 */ /* 0x002fea0003800000 */
.L_x_64:
[----:B------:R-:W-:Y:S01]  /*3620*/  UISETP.NE.AND UP0, UPT, UR15, 0x1, UPT ;  /* 0x000000010f00788c */ /* 0x000fe2000bf05270 */
[----:B------:R-:W-:Y:S01]  /*3630*/  PLOP3.LUT P2, PT, PT, PT, PT, 0x80, 0x8 ;  /* 0x000000000008781c */ /* 0x000fe20003f4f070 */
[----:B------:R-:W-:Y:S02]  /*3640*/  UIADD3 UR4, UPT, UPT, UR6, 0x1, URZ ;  /* 0x0000000106047890 */ /* 0x000fe4000fffe0ff */
[----:B------:R-:W-:Y:S02]  /*3650*/  ULEA UR12, UR6, UR21, 0xa ;  /* 0x00000015060c7291 */ /* 0x000fe4000f8e50ff */
[----:B------:R-:W-:Y:S01]  /*3660*/  UISETP.NE.AND UP1, UPT, UR4, 0x5, UPT ;  /* 0x000000050400788c */ /* 0x000fe2000bf25270 */
[----:B------:R-:W-:Y:S01]  /*3670*/  PLOP3.LUT P0, PT, PT, PT, UP0, 0x80, 0x8 ;  /* 0x000000000008781c */ /* 0x000fe20003f0f008 */
[----:B------:R-:W-:Y:S02]  /*3680*/  UIADD3 UR10, UPT, UPT, UR12, 0x2, URZ ;  /* 0x000000020c0a7890 */ /* 0x000fe4000fffe0ff */
[----:B------:R-:W-:Y:S02]  /*3690*/  USEL UR7, URZ, 0x1, UP1 ;  /* 0x00000001ff077887 */ /* 0x000fe40008800000 */
[----:B------:R-:W-:Y:S02]  /*36a0*/  USEL UR14, UR4, URZ, UP1 ;  /* 0x000000ff040e7287 */ /* 0x000fe40008800000 */
[----:B------:R-:W-:Y:S02]  /*36b0*/  UIADD3 UR15, UPT, UPT, UR15, -0x1, URZ ;  /* 0xffffffff0f0f7890 */ /* 0x000fe4000fffe0ff */
[----:B------:R-:W-:Y:S01]  /*36c0*/  @UP0 ULEA UR4, UR14, UR17, 0x3 ;  /* 0x000000110e040291 */ /* 0x000fe2000f8e18ff */
[----:B------:R-:W-:Y:S01]  /*36d0*/  LOP3.LUT R8, R8, UR7, RZ, 0x3c, !PT ;  /* 0x0000000708087c12 */ /* 0x000fe2000f8e3cff */
[----:B------:R-:W-:Y:S01]  /*36e0*/  UIADD3 UR7, UPT, UPT, UR5, 0x28, URZ ;  /* 0x0000002805077890 */ /* 0x000fe2000fffe0ff */
[----:B------:R-:W-:Y:S02]  /*36f0*/  UMOV UR13, 0x80004020 ;  /* 0x80004020000d7882 */ /* 0x000fe40000000000 */
[----:B-1----:R-:W-:Y:S01]  /*3700*/  @P0 SHF.L.U32 R0, R8, 0x1f, RZ ;  /* 0x0000001f08000819 */ /* 0x002fe200000006ff */
[----:B------:R-:W-:Y:S01]  /*3710*/  UMOV UR5, 0x80004020 ;  /* 0x8000402000057882 */ /* 0x000fe20000000000 */
[----:B------:R-:W-:Y:S01]  /*3720*/  UMOV UR11, 0x80004020 ;  /* 0x80004020000b7882 */ /* 0x000fe20000000000 */
[----:B------:R-:W-:Y:S01]  /*3730*/  UMOV UR9, 0x80004020 ;  /* 0x8000402000097882 */ /* 0x000fe20000000000 */
[----:B------:R2:W3:Y:S01]  /*3740*/  @P0 SYNCS.PHASECHK.TRANS64.TRYWAIT P2, [UR4], R0 ;  /* 0x00000000ff0005a7 */ /* 0x0004e20008041104 */
[----:B------:R-:W-:Y:S03]  /*3750*/  ULEA UR4, UR6, UR20, 0x9 ;  /* 0x0000001406047291 */ /* 0x000fe6000f8e48ff */
[----:B------:R-:W-:Y:S01]  /*3760*/  UMOV UR6, UR14 ;  /* 0x0000000e00067c82 */ /* 0x000fe20008000000 */
[----:B------:R-:W-:Y:S05]  /*3770*/  UIADD3 UR8, UPT, UPT, UR4, 0x2, URZ ;  /* 0x0000000204087890 */ /* 0x000fea000fffe0ff */
[----:B------:R2:W-:Y:S01]  /*3780*/  UTCQMMA gdesc[UR4], gdesc[UR12], tmem[UR18], tmem[UR26], idesc[UR27], UP2 ;  /* 0x00ff1a0c040075ea */ /* 0x0005e20009000312 */
[----:B------:R-:W-:Y:S03]  /*3790*/  UPLOP3.LUT UP2, UPT, UPT, UPT, UPT, 0x80, 0x8 ;  /* 0x000000000008789c */ /* 0x000fe60003f4f070 */
[----:B------:R2:W-:Y:S01]  /*37a0*/  UTCQMMA gdesc[UR8], gdesc[UR10], tmem[UR18], tmem[UR24], idesc[UR25], UPT ;  /* 0x00ff180a080075ea */ /* 0x0005e2000b800312 */
[----:B------:R2:W-:Y:S01]  /*37b0*/  UTCBAR.MULTICAST [UR7], URZ, UR19 ;  /* 0x000000ff070073e9 */ /* 0x0005e20008000813 */
[----:B------:R-:W-:Y:S06]  /*37c0*/  BRA.U UP3, `(.L_x_66) ;  /* 0xfffffffd03787547 */ /* 0x000fec000b83ffff */
.L_x_63:
[----:B--2---:R-:W-:Y:S01]  /*37d0*/  UIADD3 UR4, UPT, UPT, UR23, 0x1, URZ ;  /* 0x0000000117047890 */ /* 0x004fe2000fffe0ff */
[C---:B------:R-:W-:Y:S01]  /*37e0*/  ISETP.NE.AND P0, PT, R10.reuse, 0x2, PT ;  /* 0x000000020a00780c */ /* 0x040fe20003f05270 */
[----:B------:R-:W-:Y:S02]  /*37f0*/  UIADD3 UR5, UPT, UPT, UR22, 0xc0, URZ ;  /* 0x000000c016057890 */ /* 0x000fe4000fffe0ff */
[----:B------:R-:W-:Y:S01]  /*3800*/  UISETP.NE.AND UP0, UPT, UR4, 0x2, UPT ;  /* 0x000000020400788c */ /* 0x000fe2000bf05270 */
[----:B-1----:R-:W-:Y:S02]  /*3810*/  SEL R0, RZ, 0x1, P0 ;  /* 0x00000001ff007807 */ /* 0x002fe40000000000 */
[----:B------:R-:W-:Y:S01]  /*3820*/  SEL R10, R10, RZ, P0 ;  /* 0x000000ff0a0a7207 */ /* 0x000fe20000000000 */
[----:B------:R-:W-:Y:S01]  /*3830*/  USEL UR6, URZ, 0x1, UP0 ;  /* 0x00000001ff067887 */ /* 0x000fe20008000000 */
[----:B------:R-:W-:Y:S01]  /*3840*/  LOP3.LUT R9, R9, R0, RZ, 0x3c, !PT ;  /* 0x0000000009097212 */ /* 0x000fe200078e3cff */
[----:B------:R-:W-:Y:S01]  /*3850*/  USEL UR23, UR4, URZ, UP0 ;  /* 0x000000ff04177287 */ /* 0x000fe20008000000 */
[----:B------:R1:W-:Y:S03]  /*3860*/  UTCBAR [UR5], URZ ;  /* 0x000000ff050073e9 */ /* 0x0003e600080000ff */
[----:B------:R-:W-:Y:S01]  /*3870*/  LOP3.LUT R11, R11, UR6, RZ, 0x3c, !PT ;  /* 0x000000060b0b7c12 */ /* 0x000fe2000f8e3cff */
[----:B------:R-:W-:Y:S07]  /*3880*/  @P1 BRA `(.L_x_67) ;  /* 0xfffffff800c81947 */ /* 0x000fee000383ffff */
[----:B------:R-:W2:Y:S01]  /*3890*/  S2UR UR7, SR_CgaCtaId ;  /* 0x00000000000779c3 */ /* 0x000ea20000008800 */
[----:B------:R-:W-:Y:S01]  /*38a0*/  ELECT P0, URZ, PT ;  /* 0x0000000000ff782f */ /* 0x000fe20003800000 */
[----:B------:R-:W-:Y:S01]  /*38b0*/  IMAD.MOV.U32 R0, RZ, RZ, 0x1 ;  /* 0x00000001ff007424 */ /* 0x000fe200078e00ff */
[----:B------:R-:W-:Y:S01]  /*38c0*/  UIADD3 UR17, UPT, UPT, UR17, 0xd0, URZ ;  /* 0x000000d011117890 */ /* 0x000fe2000fffe0ff */
[----:B------:R-:W-:Y:S01]  /*38d0*/  SHF.L.U32 R3, R11, 0x1f, RZ ;  /* 0x0000001f0b037819 */ /* 0x000fe200000006ff */
[----:B------:R-:W-:-:S03]  /*38e0*/  UMOV UR4, 0x40 ;  /* 0x0000004000047882 */ /* 0x000fc60000000000 */
[----:B------:R-:W-:Y:S01]  /*38f0*/  UVIRTCOUNT.DEALLOC.SMPOOL 0x80 ;  /* 0x000000800000784c */ /* 0x000fe20000000000 */
[----:B--2---:R-:W-:Y:S02]  /*3900*/  ULEA UR7, UR7, UR4, 0x18 ;  /* 0x0000000407077291 */ /* 0x004fe4000f8ec0ff */
[----:B------:R-:W-:-:S07]  /*3910*/  ULEA UR4, UR23, UR17, 0x3 ;  /* 0x0000001117047291 */ /* 0x000fce000f8e18ff */
[----:B------:R2:W-:Y:S02]  /*3920*/  @P0 STS.U8 [UR7+0x1c], R0 ;  /* 0x00001c00ff000988 */ /* 0x0005e40008000007 */
[----:B------:R-:W4:Y:S02]  /*3930*/  SYNCS.PHASECHK.TRANS64.TRYWAIT P0, [UR4], R3 ;  /* 0x00000003ff0075a7 */ /* 0x000f240008001104 */
[----:B--2-4-:R-:W-:Y:S05]  /*3940*/  @!P0 BRA `(.L_x_68) ;  /* 0x0000008000ac8947 */ /* 0x014fea0003800000 */
.L_x_156:
[----:B------:R-:W-:-:S04]  /*3950*/  UIADD3 UR4, UPT, UPT, UR23, 0x1, URZ ;  /* 0x0000000117047890 */ /* 0x000fc8000fffe0ff */
[----:B------:R-:W-:-:S04]  /*3960*/  UISETP.NE.AND UP0, UPT, UR4, 0x2, UPT ;  /* 0x000000020400788c */ /* 0x000fc8000bf05270 */
[----:B-1----:R-:W-:Y:S02]  /*3970*/  USEL UR5, URZ, 0x1, UP0 ;  /* 0x00000001ff057887 */ /* 0x002fe40008000000 */
[----:B------:R-:W-:-:S04]  /*3980*/  USEL UR4, UR4, URZ, UP0 ;  /* 0x000000ff04047287 */ /* 0x000fc80008000000 */
[----:B------:R-:W-:Y:S01]  /*3990*/  ULEA UR4, UR4, UR17, 0x3 ;  /* 0x0000001104047291 */ /* 0x000fe2000f8e18ff */
[----:B--2---:R-:W-:-:S04]  /*39a0*/  LOP3.LUT R3, R11, UR5, RZ, 0x3c, !PT ;  /* 0x000000050b037c12 */ /* 0x004fc8000f8e3cff */
[----:B------:R-:W-:-:S04]  /*39b0*/  SHF.L.U32 R3, R3, 0x1f, RZ ;  /* 0x0000001f03037819 */ /* 0x000fc800000006ff */
[----:B------:R-:W1:Y:S02]  /*39c0*/  SYNCS.PHASECHK.TRANS64.TRYWAIT P0, [UR4], R3 ;  /* 0x00000003ff0075a7 */ /* 0x000e640008001104 */
[----:B-1----:R-:W-:Y:S05]  /*39d0*/  @!P0 BRA `(.L_x_69) ;  /* 0x0000008000a08947 */ /* 0x002fea0003800000 */
.L_x_158:
[----:B------:R-:W-:Y:S01]  /*39e0*/  NOP ;  /* 0x0000000000007918 */ /* 0x000fe20000000000 */
[----:B-1----:R-:W1:Y:S01]  /*39f0*/  LDS R0, [UR7+0x14] ;  /* 0x00001407ff007984 */ /* 0x002e620008000800 */
[----:B------:R-:W-:Y:S01]  /*3a00*/  ULOP3.LUT UR4, UR30, 0xffff, URZ, 0xc0, !UPT ;  /* 0x0000ffff1e047892 */ /* 0x000fe2000f8ec0ff */
[----:B------:R-:W-:Y:S01]  /*3a10*/  UMOV UR5, 0xffff ;  /* 0x0000ffff00057882 */ /* 0x000fe20000000000 */
[----:B------:R-:W-:Y:S02]  /*3a20*/  UMOV UR6, 0x1 ;  /* 0x0000000100067882 */ /* 0x000fe40000000000 */
[----:B------:R-:W-:-:S04]  /*3a30*/  USHF.R.U32.HI UR4, URZ, 0x5, UR4 ;  /* 0x00000005ff047899 */ /* 0x000fc80008011604 */
[----:B------:R-:W-:Y:S02]  /*3a40*/  USHF.L.U32 UR5, UR5, UR4, URZ ;  /* 0x0000000405057299 */ /* 0x000fe400080006ff */
[----:B------:R-:W-:-:S04]  /*3a50*/  USHF.L.U32 UR4, UR6, UR4, URZ ;  /* 0x0000000406047299 */ /* 0x000fc800080006ff */
[----:B-1----:R-:W-:-:S04]  /*3a60*/  LOP3.LUT R0, R0, UR5, RZ, 0xc0, !PT ;  /* 0x0000000500007c12 */ /* 0x002fc8000f8ec0ff */
[----:B------:R-:W-:-:S13]  /*3a70*/  ISETP.NE.AND P0, PT, R0, UR5, PT ;  /* 0x0000000500007c0c */ /* 0x000fda000bf05270 */
[----:B------:R-:W-:Y:S05]  /*3a80*/  @P0 BRA `(.L_x_70) ;  /* 0x0000000000580947 */ /* 0x000fea0003800000 */
[----:B------:R-:W1:Y:S02]  /*3a90*/  LDS R0, [UR7+0x18] ;  /* 0x00001807ff007984 */ /* 0x000e640008000800 */
[----:B-1----:R-:W-:-:S04]  /*3aa0*/  LOP3.LUT R0, R0, UR4, RZ, 0xc0, !PT ;  /* 0x0000000400007c12 */ /* 0x002fc8000f8ec0ff */
[----:B------:R-:W-:-:S13]  /*3ab0*/  ISETP.NE.AND P0, PT, R0, UR4, PT ;  /* 0x0000000400007c0c */ /* 0x000fda000bf05270 */
[----:B------:R-:W-:Y:S05]  /*3ac0*/  @P0 BRA `(.L_x_71) ;  /* 0x00000000003c0947 */ /* 0x000fea0003800000 */
[----:B------:R-:W1:Y:S01]  /*3ad0*/  S2R R2, SR_LANEID ;  /* 0x0000000000027919 */ /* 0x000e620000000000 */
[----:B------:R-:W-:Y:S01]  /*3ae0*/  ULOP3.LUT UR5, URZ, UR5, URZ, 0x33, !UPT ;  /* 0x00000005ff057292 */ /* 0x000fe2000f8e33ff */
[----:B------:R-:W-:Y:S01]  /*3af0*/  LOP3.LUT R4, RZ, UR4, RZ, 0x33, !PT ;  /* 0x00000004ff047c12 */ /* 0x000fe2000f8e33ff */
[----:B------:R-:W-:Y:S02]  /*3b00*/  VOTEU.ANY UR4, UPT, PT ;  /* 0x0000000000047886 */ /* 0x000fe400038e0100 */
[----:B------:R-:W-:Y:S01]  /*3b10*/  UFLO.U32 UR4, UR4 ;  /* 0x00000004000472bd */ /* 0x000fe200080e0000 */
[----:B------:R-:W2:Y:S01]  /*3b20*/  REDUX UR6, R4 ;  /* 0x00000000040673c4 */ /* 0x000ea20000000000 */
[----:B------:R-:W-:-:S06]  /*3b30*/  IMAD.U32 R0, RZ, RZ, UR5 ;  /* 0x00000005ff007e24 */ /* 0x000fcc000f8e00ff */
[----:B------:R4:W-:Y:S01]  /*3b40*/  UTCATOMSWS.AND URZ, UR5 ;  /* 0x0000000500ff79e3 */ /* 0x0009e20008000000 */
[----:B------:R-:W3:Y:S01]  /*3b50*/  REDUX UR8, R0 ;  /* 0x00000000000873c4 */ /* 0x000ee20000000000 */
[----:B-1----:R-:W-:Y:S01]  /*3b60*/  ISETP.EQ.U32.AND P0, PT, R2, UR4, PT ;  /* 0x0000000402007c0c */ /* 0x002fe2000bf02070 */
[----:B--2---:R-:W-:Y:S01]  /*3b70*/  IMAD.U32 R2, RZ, RZ, UR6 ;  /* 0x00000006ff027e24 */ /* 0x004fe2000f8e00ff */
[----:B---3--:R-:W-:-:S11]  /*3b80*/  MOV R3, UR8 ;  /* 0x0000000800037c02 */ /* 0x008fd60008000f00 */
[----:B------:R4:W-:Y:S04]  /*3b90*/  @P0 ATOMS.AND RZ, [UR7+0x14], R3 ;  /* 0x00001403ffff098c */ /* 0x0009e8000a800007 */
[----:B------:R4:W-:Y:S01]  /*3ba0*/  @P0 ATOMS.AND RZ, [UR7+0x18], R2 ;  /* 0x00001802ffff098c */ /* 0x0009e2000a800007 */
[----:B------:R-:W-:Y:S05]  /*3bb0*/  BRA `(.L_x_72) ;  /* 0x0000000000147947 */ /* 0x000fea0003800000 */
.L_x_71:
[----:B------:R-:W-:Y:S02]  /*3bc0*/  MOV R2, 0x3be0 ;  /* 0x00003be000027802 */ /* 0x000fe40000000f00 */
[----:B---3-5:R-:W-:Y:S05]  /*3bd0*/  CALL.REL.NOINC `($__internal_0_$__cuda_sm10x_tcgen05_guardrail_trap_col_being_dealloced_not_returned_by_alloc) ;  /* 0x0000008400847944 */ /* 0x028fea0003c00000 */
[----:B------:R-:W-:Y:S05]  /*3be0*/  BRA `(.L_x_72) ;  /* 0x0000000000087947 */ /* 0x000fea0003800000 */
.L_x_70:
[----:B------:R-:W-:Y:S02]  /*3bf0*/  MOV R2, 0x3c10 ;  /* 0x00003c1000027802 */ /* 0x000fe40000000f00 */
[----:B---3-5:R-:W-:Y:S05]  /*3c00*/  CALL.REL.NOINC `($__internal_2_$__cuda_sm10x_tcgen05_guardrail_trap_unallocated_columns_being_dealloced) ;  /* 0x0000008400907944 */ /* 0x028fea0003c00000 */
.L_x_72:
[----:B------:R-:W-:Y:S01]  /*3c10*/  NOP ;  /* 0x0000000000007918 */ /* 0x000fe20000000000 */
[----:B----4-:R-:W-:Y:S05]  /*3c20*/  EXIT ;  /* 0x000000000000794d */ /* 0x010fea0003800000 */
.L_x_56:
[----:B------:R-:W-:-:S09]  /*3c30*/  UISETP.NE.OR UP0, UPT, UR17, 0x3, !UP3 ;  /* 0x000000031100788c */ /* 0x000fd2000df05670 */
[----:B------:R-:W-:Y:S05]  /*3c40*/  BRA.U UP0, `(.L_x_73) ;  /* 0x0000001100587547 */ /* 0x000fea000b800000 */
[----:B------:R-:W1:Y:S01]  /*3c50*/  S2UR UR10, SR_CgaCtaId ;  /* 0x00000000000a79c3 */ /* 0x000e620000008800 */
[----:B------:R-:W2:Y:S01]  /*3c60*/  LDCU UR31, c[0x0][0x370] ;  /* 0x00006e00ff1f77ac */ /* 0x000ea20008000800 */
[----:B------:R-:W-:Y:S02]  /*3c70*/  HFMA2 R13, -RZ, RZ, 0, 0 ;  /* 0x00000000ff0d7431 */ /* 0x000fe400000001ff */
[----:B------:R-:W-:Y:S01]  /*3c80*/  IMAD.MOV.U32 R15, RZ, RZ, 0x1 ;  /* 0x00000001ff0f7424 */ /* 0x000fe200078e00ff */
[----:B------:R-:W-:Y:S01]  /*3c90*/  MOV R7, 0x2000 ;  /* 0x0000200000077802 */ /* 0x000fe20000000f00 */
[----:B------:R-:W2:Y:S01]  /*3ca0*/  LDCU.128 UR44, c[0x0][0xb10] ;  /* 0x00016200ff2c77ac */ /* 0x000ea20008000c00 */
[----:B------:R-:W-:Y:S01]  /*3cb0*/  IMAD.MOV.U32 R14, RZ, RZ, RZ ;  /* 0x000000ffff0e7224 */ /* 0x000fe200078e00ff */
[----:B------:R-:W3:Y:S01]  /*3cc0*/  LDC.64 R16, c[0x0][0x348] ;  /* 0x0000d200ff107b82 */ /* 0x000ee20000000a00 */
[----:B------:R-:W4:Y:S01]  /*3cd0*/  LDCU UR30, c[0x0][0x374] ;  /* 0x00006e80ff1e77ac */ /* 0x000f220008000800 */
[----:B------:R-:W1:Y:S06]  /*3ce0*/  LDCU UR15, c[0x0][0xb0c] ;  /* 0x00016180ff0f77ac */ /* 0x000e6c0008000800 */
[----:B------:R-:W3:Y:S01]  /*3cf0*/  LDC.64 R2, c[0x0][0x888] ;  /* 0x00022200ff027b82 */ /* 0x000ee20000000a00 */
[----:B------:R-:W3:Y:S01]  /*3d00*/  LDCU UR49, c[0x0][0xb20] ;  /* 0x00016400ff3177ac */ /* 0x000ee20008000800 */
[----:B------:R-:W3:Y:S06]  /*3d10*/  LDCU UR4, c[0x0][0xb30] ;  /* 0x00016600ff0477ac */ /* 0x000eec0008000800 */
[----:B------:R-:W3:Y:S01]  /*3d20*/  LDC.64 R4, c[0x0][0x890] ;  /* 0x00022400ff047b82 */ /* 0x000ee20000000a00 */
[----:B------:R-:W-:Y:S01]  /*3d30*/  UMOV UR21, 0x400 ;  /* 0x0000040000157882 */ /* 0x000fe20000000000 */
[----:B--2---:R-:W-:-:S02]  /*3d40*/  UIMAD.WIDE.U32 UR6, UR31, UR44, URZ ;  /* 0x0000002c1f0672a5 */ /* 0x004fc4000f8e00ff */
[----:B----4-:R-:W-:Y:S02]  /*3d50*/  UIMAD.WIDE.U32 UR8, UR30, UR47, URZ ;  /* 0x0000002f1e0872a5 */ /* 0x010fe4000f8e00ff */
[----:B-1----:R-:W-:Y:S02]  /*3d60*/  ULEA UR21, UR10, UR21, 0x18 ;  /* 0x000000150a157291 */ /* 0x002fe4000f8ec0ff */
[----:B------:R-:W-:Y:S02]  /*3d70*/  UPLOP3.LUT UP3, UPT, UPT, UPT, UPT, 0x40, 0x4 ;  /* 0x000000000004789c */ /* 0x000fe40003f6e870 */
[----:B------:R-:W-:Y:S02]  /*3d80*/  UIADD3 UR37, UPT, UPT, UR21, 0x68, URZ ;  /* 0x0000006815257890 */ /* 0x000fe4000fffe0ff */
[----:B------:R-:W-:Y:S02]  /*3d90*/  UIADD3 UR33, UPT, UPT, UR21, 0x50, URZ ;  /* 0x0000005015217890 */ /* 0x000fe4000fffe0ff */
[----:B------:R-:W-:-:S02]  /*3da0*/  UIADD3 UR25, UPT, UPT, UR21, 0x58, URZ ;  /* 0x0000005815197890 */ /* 0x000fc4000fffe0ff */
[----:B------:R-:W-:Y:S01]  /*3db0*/  UIADD3 UR17, UPT, UPT, UR21, 0x60, URZ ;  /* 0x0000006015117890 */ /* 0x000fe2000fffe0ff */
[----:B------:R-:W-:Y:S01]  /*3dc0*/  UMOV UR6, UR7 ;  /* 0x0000000700067c82 */ /* 0x000fe20008000000 */
[----:B------:R-:W-:Y:S01]  /*3dd0*/  UMOV UR41, UR9 ;  /* 0x0000000900297c82 */ /* 0x000fe20008000000 */
[----:B------:R-:W-:Y:S02]  /*3de0*/  UISETP.GE.AND UP0, UPT, UR42, 0x1, UPT ;  /* 0x000000012a00788c */ /* 0x000fe4000bf06270 */
[----:B------:R-:W-:Y:S01]  /*3df0*/  UISETP.NE.AND UP4, UPT, UR42, 0x1, UPT ;  /* 0x000000012a00788c */ /* 0x000fe2000bf85270 */
[----:B------:R-:W1:Y:S01]  /*3e00*/  LDCU.64 UR22, c[0x0][0xb28] ;  /* 0x00016500ff1677ac */ /* 0x000e620008000a00 */
[----:B------:R-:W-:Y:S02]  /*3e10*/  UISETP.NE.AND UP6, UPT, UR15, 0x1, UPT ;  /* 0x000000010f00788c */ /* 0x000fe4000bfc5270 */
[----:B------:R-:W-:Y:S02]  /*3e20*/  UISETP.NE.AND UP5, UPT, UR46, 0x1, UPT ;  /* 0x000000012e00788c */ /* 0x000fe4000bfa5270 */
[----:B------:R-:W-:-:S02]  /*3e30*/  UPRMT UR37, UR10, 0x654, UR37 ;  /* 0x000006540a257896 */ /* 0x000fc40008000025 */
[----:B------:R-:W-:Y:S02]  /*3e40*/  USHF.R.U32.HI UR43, URZ, UR45, UR6 ;  /* 0x0000002dff2b7299 */ /* 0x000fe40008011606 */
[----:B------:R-:W-:Y:S02]  /*3e50*/  UPRMT UR40, UR10, 0x654, UR33 ;  /* 0x000006540a287896 */ /* 0x000fe40008000021 */
[----:B------:R-:W-:Y:S02]  /*3e60*/  UPRMT UR39, UR10, 0x654, UR25 ;  /* 0x000006540a277896 */ /* 0x000fe40008000019 */
[----:B------:R-:W-:Y:S02]  /*3e70*/  UPRMT UR38, UR10, 0x654, UR17 ;  /* 0x000006540a267896 */ /* 0x000fe40008000011 */
[----:B---3--:R-:W-:Y:S02]  /*3e80*/  USHF.R.U32.HI UR41, URZ, UR49, UR41 ;  /* 0x00000031ff297299 */ /* 0x008fe40008011629 */
[----:B------:R-:W-:-:S11]  /*3e90*/  UISETP.NE.AND UP2, UPT, UR4, 0x1, UPT ;  /* 0x000000010400788c */ /* 0x000fd6000bf45270 */
.L_x_84:
[C---:B------:R-:W-:Y:S02]  /*3ea0*/  LEA R12, R14.reuse, UR21, 0x3 ;  /* 0x000000150e0c7c11 */ /* 0x040fe4000f8e18ff */
[----:B------:R-:W-:Y:S02]  /*3eb0*/  SHF.L.U32 R9, R13, 0x1f, RZ ;  /* 0x0000001f0d097819 */ /* 0x000fe400000006ff */
[----:B------:R-:W-:Y:S02]  /*3ec0*/  LEA R10, R14, UR21, 0x4 ;  /* 0x000000150e0a7c11 */ /* 0x000fe4000f8e20ff */
[----:B--2---:R-:W2:Y:S02]  /*3ed0*/  SYNCS.PHASECHK.TRANS64.TRYWAIT P0, [R12+URZ+0xa0], R9 ;  /* 0x0000a0090c0075a7 */ /* 0x004ea400080011ff */
[----:B--2---:R-:W-:Y:S05]  /*3ee0*/  @!P0 BRA `(.L_x_74) ;  /* 0x0000007c00748947 */ /* 0x004fea0003800000 */
.L_x_159:
[----:B--2---:R-:W2:Y:S01]  /*3ef0*/  LDS.128 R8, [R10+0x110] ;  /* 0x000110000a087984 */ /* 0x004ea20000000c00 */
[----:B------:R-:W-:Y:S01]  /*3f00*/  UISETP.GE.AND UP0, UPT, UR42, 0x1, UPT ;  /* 0x000000012a00788c */ /* 0x000fe2000bf06270 */
[----:B------:R-:W-:Y:S01]  /*3f10*/  @!PT LDS RZ, [RZ] ;  /* 0x00000000fffff984 */ /* 0x000fe20000000800 */
[----:B------:R-:W-:Y:S01]  /*3f20*/  @!PT LDS RZ, [RZ] ;  /* 0x00000000fffff984 */ /* 0x000fe20000000800 */
[----:B------:R-:W-:Y:S01]  /*3f30*/  @!PT LDS RZ, [RZ] ;  /* 0x00000000fffff984 */ /* 0x000fe20000000800 */
[----:B------:R-:W-:Y:S01]  /*3f40*/  @!PT LDS RZ, [RZ] ;  /* 0x00000000fffff984 */ /* 0x000fe20000000800 */
[----:B------:R3:W-:Y:S06]  /*3f50*/  MEMBAR.ALL.CTA ;  /* 0x0000000000007992 */ /* 0x0007ec0000008000 */
[----:B---3--:R-:W3:Y:S01]  /*3f60*/  FENCE.VIEW.ASYNC.S ;  /* 0x00000000000073c6 */ /* 0x008ee20000000000 */
[----:B--2---:R-:W-:Y:S11]  /*3f70*/  LOP3.LUT P0, RZ, R10, 0x1, RZ, 0xc0, !PT ;  /* 0x000000010aff7812 */ /* 0x004ff6000780c0ff */
[----:B------:R-:W-:Y:S02]  /*3f80*/  @!UPT UIADD3 URZ, UPT, UPT, URZ, URZ, URZ ;  /* 0x000000fffffff290 */ /* 0x000fe4000fffe0ff */
[----:B---3--:R-:W-:Y:S01]  /*3f90*/  VOTEU.ANY UP1, P0 ;  /* 0x0000000000ff7886 */ /* 0x008fe20000020100 */
[----:B------:R-:W-:Y:S11]  /*3fa0*/  PLOP3.LUT P0, PT, PT, PT, UP1, 0x80, 0x8 ;  /* 0x000000000008781c */ /* 0x000ff60003f0f018 */
[----:B------:R-:W-:Y:S02]  /*3fb0*/  @!UPT UIADD3 URZ, UPT, UPT, URZ, URZ, URZ ;  /* 0x000000fffffff290 */ /* 0x000fe4000fffe0ff */
[----:B------:R-:W-:Y:S02]  /*3fc0*/  @P0 SHF.R.U32.HI R0, RZ, 0x10, R9 ;  /* 0x00000010ff000819 */ /* 0x000fe40000011609 */
[----:B------:R-:W-:Y:S02]  /*3fd0*/  @P0 MOV R6, R8 ;  /* 0x0000000800060202 */ /* 0x000fe40000000f00 */
[----:B------:R-:W-:Y:S01]  /*3fe0*/  @P0 R2UR UR4, R0 ;  /* 0x00000000000402ca */ /* 0x000fe200000e0000 */
[----:B------:R-:W-:Y:S01]  /*3ff0*/  VIADD R0, R12, 0xb0 ;  /* 0x000000b00c007836 */ /* 0x000fe20000000000 */
[----:B------:R-:W-:Y:S02]  /*4000*/  @P0 LOP3.LUT R8, R9, 0xffff, RZ, 0xc0, !PT ;  /* 0x0000ffff09080812 */ /* 0x000fe400078ec0ff */
[----:B------:R-:W-:Y:S02]  /*4010*/  @P0 R2UR UR6, R6 ;  /* 0x00000000060602ca */ /* 0x000fe400000e0000 */
[----:B------:R-:W-:Y:S02]  /*4020*/  PRMT R0, RZ, 0x654, R0 ;  /* 0x00000654ff007816 */ /* 0x000fe40000000000 */
[----:B------:R-:W-:Y:S02]  /*4030*/  @P0 R2UR UR5, R8 ;  /* 0x00000000080502ca */ /* 0x000fe400000e0000 */
[----:B------:R2:W-:Y:S03]  /*4040*/  SYNCS.ARRIVE.TRANS64.RED.A1T0 RZ, [R0+URZ], RZ ;  /* 0x000000ff00ff79a7 */ /* 0x0005e600081004ff */
[----:B------:R-:W-:Y:S04]  /*4050*/  @UP1 UMOV UR29, UR4 ;  /* 0x00000004001d1c82 */ /* 0x000fe80008000000 */
[----:B------:R-:W-:Y:S04]  /*4060*/  @UP1 UMOV UR14, UR6 ;  /* 0x00000006000e1c82 */ /* 0x000fe80008000000 */
[----:B------:R-:W-:Y:S01]  /*4070*/  @UP1 UMOV UR13, UR5 ;  /* 0x00000005000d1c82 */ /* 0x000fe20008000000 */
[----:B------:R-:W-:Y:S05]  /*4080*/  BRA.U !UP0, `(.L_x_75) ;  /* 0x0000000108a47547 */ /* 0x000fea000b800000 */
[----:B------:R-:W-:Y:S02]  /*4090*/  UIMAD.WIDE.U32 UR18, UR13, UR47, URZ ;  /* 0x0000002f0d1272a5 */ /* 0x000fe4000f8e00ff */
[----:B------:R-:W-:Y:S02]  /*40a0*/  UIMAD.WIDE.U32 UR26, UR14, UR44, URZ ;  /* 0x0000002c0e1a72a5 */ /* 0x000fe4000f8e00ff */
[----:B------:R-:W-:Y:S02]  /*40b0*/  USEL UR4, UR30, UR41, !UP5 ;  /* 0x000000291e047287 */ /* 0x000fe4000e800000 */
[----:B------:R-:W-:Y:S02]  /*40c0*/  USEL UR7, UR31, UR43, !UP6 ;  /* 0x0000002b1f077287 */ /* 0x000fe4000f000000 */
[----:B-1----:R-:W-:Y:S02]  /*40d0*/  UIMAD.WIDE.U32 UR8, UR4, UR22, URZ ;  /* 0x00000016040872a5 */ /* 0x002fe4000f8e00ff */
[----:B------:R-:W-:Y:S01]  /*40e0*/  UIMAD.WIDE.U32 UR10, UR7, UR22, URZ ;  /* 0x00000016070a72a5 */ /* 0x000fe2000f8e00ff */
[----:B------:R-:W-:Y:S02]  /*40f0*/  UMOV UR5, UR19 ;  /* 0x0000001300057c82 */ /* 0x000fe40008000000 */
[----:B------:R-:W-:Y:S03]  /*4100*/  USHF.R.U32.HI UR6, URZ, UR49, UR5 ;  /* 0x00000031ff067299 */ /* 0x000fe60008011605 */
[----:B------:R-:W-:Y:S01]  /*4110*/  UMOV UR5, UR27 ;  /* 0x0000001b00057c82 */ /* 0x000fe20008000000 */
[----:B------:R-:W-:Y:S02]  /*4120*/  USEL UR6, UR13, UR6, !UP5 ;  /* 0x000000060d067287 */ /* 0x000fe4000e800000 */
[----:B------:R-:W-:Y:S03]  /*4130*/  USHF.R.U32.HI UR12, URZ, UR45, UR5 ;  /* 0x0000002dff0c7299 */ /* 0x000fe60008011605 */
[----:B------:R-:W-:Y:S02]  /*4140*/  UMOV UR5, UR9 ;  /* 0x0000000900057c82 */ /* 0x000fe40008000000 */
[----:B------:R-:W-:Y:S03]  /*4150*/  @UP4 USHF.R.U32.HI UR4, URZ, UR23, UR5 ;  /* 0x00000017ff044299 */ /* 0x000fe60008011605 */
[----:B------:R-:W-:Y:S01]  /*4160*/  UMOV UR5, UR11 ;  /* 0x0000000b00057c82 */ /* 0x000fe20008000000 */
[----:B------:R-:W-:Y:S02]  /*4170*/  UIMAD UR4, UR42, UR4, URZ ;  /* 0x000000042a0472a4 */ /* 0x000fe4000f8e02ff */
[----:B------:R-:W-:Y:S02]  /*4180*/  @UP4 USHF.R.U32.HI UR7, URZ, UR23, UR5 ;  /* 0x00000017ff074299 */ /* 0x000fe40008011605 */
[----:B------:R-:W-:Y:S02]  /*4190*/  UIMAD.WIDE.U32 UR10, UR6, UR22, URZ ;  /* 0x00000016060a72a5 */ /* 0x000fe4000f8e00ff */
[----:B------:R-:W-:Y:S02]  /*41a0*/  USEL UR5, UR14, UR12, !UP6 ;  /* 0x0000000c0e057287 */ /* 0x000fe4000f000000 */
[----:B------:R-:W-:Y:S02]  /*41b0*/  UIMAD UR8, UR42, UR7, URZ ;  /* 0x000000072a0872a4 */ /* 0x000fe4000f8e02ff */
[----:B------:R-:W-:Y:S03]  /*41c0*/  UISETP.GE.AND UP0, UPT, UR6, UR4, UPT ;  /* 0x000000040600728c */ /* 0x000fe6000bf06270 */
[----:B------:R-:W-:Y:S01]  /*41d0*/  UMOV UR4, UR11 ;  /* 0x0000000b00047c82 */ /* 0x000fe20008000000 */
[----:B------:R-:W-:Y:S02]  /*41e0*/  UISETP.GE.OR UP0, UPT, UR5, UR8, UP0 ;  /* 0x000000080500728c */ /* 0x000fe40008706670 */
[----:B------:R-:W-:Y:S02]  /*41f0*/  USHF.R.U32.HI UR4, URZ, UR23, UR4 ;  /* 0x00000017ff047299 */ /* 0x000fe40008011604 */
[----:B------:R-:W-:Y:S02]  /*4200*/  UIMAD.WIDE.U32 UR8, UR5, UR22, URZ ;  /* 0x00000016050872a5 */ /* 0x000fe4000f8e00ff */
[----:B------:R-:W-:Y:S04]  /*4210*/  USEL UR10, UR6, UR4, !UP4 ;  /* 0x00000004060a7287 */ /* 0x000fe8000e000000 */
[----:B------:R-:W-:Y:S01]  /*4220*/  UIADD3 UR11, UPT, UPT, -UR10, URZ, URZ ;  /* 0x000000ff0a0b7290 */ /* 0x000fe2000fffe1ff */
[----:B------:R-:W-:Y:S02]  /*4230*/  @!UP0 UMOV UR4, UR9 ;  /* 0x0000000900048c82 */ /* 0x000fe40008000000 */
[----:B------:R-:W-:Y:S02]  /*4240*/  @!UP0 USHF.R.U32.HI UR4, URZ, UR23, UR4 ;  /* 0x00000017ff048299 */ /* 0x000fe40008011604 */
[----:B------:R-:W-:Y:S02]  /*4250*/  UIMAD UR8, UR42, UR11, UR6 ;  /* 0x0000000b2a0872a4 */ /* 0x000fe4000f8e0206 */
[----:B------:R-:W-:Y:S04]  /*4260*/  @!UP0 USEL UR4, UR5, UR4, !UP4 ;  /* 0x0000000405048287 */ /* 0x000fe8000e000000 */
[----:B------:R-:W-:Y:S02]  /*4270*/  @!UP0 UIMAD UR8, UR7, UR8, UR4 ;  /* 0x00000008070882a4 */ /* 0x000fe4000f8e0204 */
[----:B------:R-:W-:Y:S02]  /*4280*/  @!UP0 UIADD3 UR9, UPT, UPT, UR10, -UR4, URZ ;  /* 0x800000040a098290 */ /* 0x000fe4000fffe0ff */
[----:B------:R-:W-:Y:S02]  /*4290*/  UIADD3 UR4, UPT, UPT, -UR5, URZ, URZ ;  /* 0x000000ff05047290 */ /* 0x000fe4000fffe1ff */
[----:B------:R-:W-:Y:S02]  /*42a0*/  UIADD3 UR7, UPT, UPT, -UR6, URZ, URZ ;  /* 0x000000ff06077290 */ /* 0x000fe4000fffe1ff */
[----:B------:R-:W-:Y:S02]  /*42b0*/  @!UP0 UIMAD UR6, UR9, UR42, UR5 ;  /* 0x0000002a090682a4 */ /* 0x000fe4000f8e0205 */
[----:B------:R-:W-:Y:S02]  /*42c0*/  UIMAD UR14, UR15, UR4, UR14 ;  /* 0x000000040f0e72a4 */ /* 0x000fe4000f8e020e */
[----:B------:R-:W-:Y:S01]  /*42d0*/  UIMAD UR13, UR46, UR7, UR13 ;  /* 0x000000072e0d72a4 */ /* 0x000fe2000f8e020d */
[----:B------:R-:W-:Y:S02]  /*42e0*/  @!UP0 UMOV UR5, UR8 ;  /* 0x0000000800058c82 */ /* 0x000fe40008000000 */
[----:B------:R-:W-:Y:S02]  /*42f0*/  UIMAD UR14, UR5, UR15, UR14 ;  /* 0x0000000f050e72a4 */ /* 0x000fe4000f8e020e */
[----:B------:R-:W-:Y:S11]  /*4300*/  UIMAD UR13, UR6, UR46, UR13 ;  /* 0x0000002e060d72a4 */ /* 0x000ff6000f8e020d */
[----:B------:R-:W-:Y:S01]  /*4310*/  @!UPT UIADD3 URZ, UPT, UPT, URZ, URZ, URZ ;  /* 0x000000fffffff290 */ /* 0x000fe2000fffe0ff */
.L_x_75:
[----:B------:R-:W3:Y:S01]  /*4320*/  @!UP2 LDCU.128 UR8, c[0x0][0xb10] ;  /* 0x00016200ff08a7ac */ /* 0x000ee20008000c00 */
[C---:B------:R-:W-:Y:S02]  /*4330*/  ISETP.NE.U32.AND P1, PT, R4.reuse, RZ, PT ;  /* 0x000000ff0400720c */ /* 0x040fe40003f25070 */
[----:B------:R-:W-:Y:S02]  /*4340*/  ISETP.NE.U32.AND P0, PT, R4, RZ, PT ;  /* 0x000000ff0400720c */ /* 0x000fe40003f05070 */
[C---:B------:R-:W-:Y:S02]  /*4350*/  ISETP.NE.AND.EX P1, PT, R5.reuse, RZ, PT, P1 ;  /* 0x000000ff0500720c */ /* 0x040fe40003f25310 */
[----:B------:R-:W-:Y:S01]  /*4360*/  ISETP.NE.AND.EX P0, PT, R5, RZ, PT, P0 ;  /* 0x000000ff0500720c */ /* 0x000fe20003f05300 */
[----:B------:R-:W4:Y:S01]  /*4370*/  @!UP2 LDCU UR5, c[0x0][0xb0c] ;  /* 0x00016180ff05a7ac */ /* 0x000f220008000800 */
[----:B------:R-:W-:Y:S01]  /*4380*/  SHF.L.U32 R9, R15, 0x1f, RZ ;  /* 0x0000001f0f097819 */ /* 0x000fe200000006ff */
[----:B------:R-:W-:Y:S02]  /*4390*/  USHF.L.U32 UR35, UR16, 0x7, URZ ;  /* 0x0000000710237899 */ /* 0x000fe400080006ff */
[----:B------:R-:W-:Y:S02]  /*43a0*/  USHF.L.U32 UR34, UR20, 0x8, URZ ;  /* 0x0000000814227899 */ /* 0x000fe400080006ff */
[----:B---3--:R-:W-:Y:S07]  /*43b0*/  UIMAD.WIDE.U32 UR6, UR14, UR8, URZ ;  /* 0x000000080e0672a5 */ /* 0x008fee000f8e00ff */
[----:B------:R-:W-:Y:S01]  /*43c0*/  @!UP2 UMOV UR4, UR7 ;  /* 0x000000070004ac82 */ /* 0x000fe20008000000 */
[----:B----4-:R-:W-:Y:S02]  /*43d0*/  @!UP2 UISETP.NE.AND UP0, UPT, UR5, 0x1, UPT ;  /* 0x000000010500a88c */ /* 0x010fe4000bf05270 */
[----:B------:R-:W-:Y:S02]  /*43e0*/  @!UP2 USHF.R.U32.HI UR4, URZ, UR9, UR4 ;  /* 0x00000009ff04a299 */ /* 0x000fe40008011604 */
[----:B------:R-:W-:Y:S02]  /*43f0*/  UIMAD.WIDE.U32 UR6, UR13, UR11, URZ ;  /* 0x0000000b0d0672a5 */ /* 0x000fe4000f8e00ff */
[----:B------:R-:W-:Y:S02]  /*4400*/  @!UP2 USEL UR8, UR14, UR4, !UP0 ;  /* 0x000000040e08a287 */ /* 0x000fe4000c000000 */
[----:B------:R-:W-:Y:S03]  /*4410*/  @!UP2 UISETP.NE.AND UP0, UPT, UR10, 0x1, UPT ;  /* 0x000000010a00a88c */ /* 0x000fe6000bf05270 */
[----:B------:R-:W-:Y:S02]  /*4420*/  @!UP2 UMOV UR6, UR7 ;  /* 0x000000070006ac82 */ /* 0x000fe40008000000 */
[----:B------:R-:W3:Y:S02]  /*4430*/  @!UP2 LDCU UR4, c[0x0][0xb20] ;  /* 0x00016400ff04a7ac */ /* 0x000ee40008000800 */
[----:B---3--:R-:W-:Y:S04]  /*4440*/  @!UP2 USHF.R.U32.HI UR6, URZ, UR4, UR6 ;  /* 0x00000004ff06a299 */ /* 0x008fe80008011606 */
[----:B------:R-:W-:Y:S04]  /*4450*/  @!UP2 USEL UR6, UR13, UR6, !UP0 ;  /* 0x000000060d06a287 */ /* 0x000fe8000c000000 */
[----:B------:R-:W-:Y:S02]  /*4460*/  @!UP2 UIADD3 UR4, UPT, UPT, -UR8, UR6, URZ ;  /* 0x000000060804a290 */ /* 0x000fe4000fffe1ff */
[----:B------:R-:W-:Y:S02]  /*4470*/  @!UP2 UIADD3 UR6, UPT, UPT, UR8, -UR6, URZ ;  /* 0x800000060806a290 */ /* 0x000fe4000fffe0ff */
[----:B------:R-:W-:Y:S02]  /*4480*/  @!UP2 UIMAD UR14, UR4, UR5, UR14 ;  /* 0x00000005040ea2a4 */ /* 0x000fe4000f8e020e */
[----:B------:R-:W-:Y:S01]  /*4490*/  @!UP2 UIMAD UR13, UR6, UR10, UR13 ;  /* 0x0000000a060da2a4 */ /* 0x000fe2000f8e020d */
[----:B------:R-:W-:Y:S11]  /*44a0*/  BRA.U UP3, `(.L_x_76) ;  /* 0x0000000103107547 */ /* 0x000ff6000b800000 */
[----:B--2---:R-:W-:Y:S04]  /*44b0*/  MOV R0, UR48 ;  /* 0x0000003000007c02 */ /* 0x004fe80008000f00 */
[----:B------:R-:W-:Y:S04]  /*44c0*/  SHF.L.U32 R11, R0, 0x1f, RZ ;  /* 0x0000001f000b7819 */ /* 0x000fe800000006ff */
[----:B------:R-:W2:Y:S02]  /*44d0*/  SYNCS.PHASECHK.TRANS64.TRYWAIT P2, [UR21+0x98], R11 ;  /* 0x0000980bff0075a7 */ /* 0x000ea40008041115 */
[----:B--2---:R-:W-:Y:S05]  /*44e0*/  @!P2 BRA `(.L_x_77) ;  /* 0x000000780008a947 */ /* 0x004fea0003800000 */
.L_x_76:
[----:B------:R-:W-:Y:S05]  /*44f0*/  @!P1 BRA `(.L_x_78) ;  /* 0x0000000000309947 */ /* 0x000fea0003800000 */
[----:B------:R-:W-:Y:S01]  /*4500*/  ISETP.NE.U32.AND P1, PT, R2, RZ, PT ;  /* 0x000000ff0200720c */ /* 0x000fe20003f25070 */
[----:B------:R-:W3:Y:S01]  /*4510*/  LDCU.64 UR4, c[0x0][0x358] ;  /* 0x00006b00ff0477ac */ /* 0x000ee20008000a00 */
[----:B------:R-:W-:Y:S02]  /*4520*/  IMAD.MOV.U32 R158, RZ, RZ, 0x1 ;  /* 0x00000001ff9e7424 */ /* 0x000fe400078e00ff */
[----:B------:R-:W-:Y:S11]  /*4530*/  ISETP.NE.AND.EX P1, PT, R3, RZ, PT, P1 ;  /* 0x000000ff0300720c */ /* 0x000ff60003f25310 */
[----:B------:R-:W-:Y:S02]  /*4540*/  @!UPT UIADD3 URZ, UPT, UPT, URZ, URZ, URZ ;  /* 0x000000fffffff290 */ /* 0x000fe4000fffe0ff */
[----:B--2---:R-:W2:Y:S01]  /*4550*/  @P1 LDC.64 R10, c[0x0][0x888] ;  /* 0x00022200ff0a1b82 */ /* 0x004ea20000000a00 */
[----:B------:R-:W-:Y:S04]  /*4560*/  @P1 IMAD R0, R4, UR36, RZ ;  /* 0x0000002404001c24 */ /* 0x000fe8000f8e02ff */
[----:B--2---:R-:W-:Y:S04]  /*4570*/  @P1 IMAD.WIDE R10, R0, 0x4, R10 ;  /* 0x00000004000a1825 */ /* 0x004fe800078e020a */
[----:B------:R-:W-:Y:S01]  /*4580*/  HFMA2 R0, -RZ, RZ, 0, 5.9604644775390625e-08 ;  /* 0x00000001ff007431 */ /* 0x000fe200000001ff */
[----:B---3-5:R3:W5:Y:S04]  /*4590*/  @P1 LDG.E R73, desc[UR4][R10.64] ;  /* 0x000000040a491981 */ /* 0x028768000c1e1900 */
[----:B------:R-:W-:Y:S01]  /*45a0*/  @!P1 PRMT R158, R0, 0x7610, R158 ;  /* 0x00007610009e9816 */ /* 0x000fe2000000009e */
[----:B---3--:R-:W4:Y:S06]  /*45b0*/  @!P1 LDC R73, c[0x0][0x880] ;  /* 0x00022000ff499b82 */ /* 0x008f2c0000000800 */
.L_x_78:
[----:B----45:R-:W-:Y:S01]  /*45c0*/  @!P0 FSETP.EQ.AND P1, PT, R73, RZ, PT ;  /* 0x000000ff4900820b */ /* 0x030fe20003f22000 */
[----:B------:R-:W-:Y:S01]  /*45d0*/  @!UPT UIADD3 URZ, UPT, UPT, URZ, URZ, URZ ;  /* 0x000000fffffff290 */ /* 0x000fe2000fffe0ff */
[----:B------:R-:W-:Y:S11]  /*45e0*/  @!P0 BRA `(.L_x_79) ;  /* 0x0000000000188947 */ /* 0x000ff60003800000 */
[----:B------:R-:W-:Y:S02]  /*45f0*/  LOP3.LUT P0, RZ, R158, 0xff, RZ, 0xc0, !PT ;  /* 0x000000ff9eff7812 */ /* 0x000fe4000780c0ff */
[----:B------:R-:W-:Y:S04]  /*4600*/  ISETP.NE.U32.AND P1, PT, R2, RZ, PT ;  /* 0x000000ff0200720c */ /* 0x000fe80003f25070 */
[----:B------:R-:W-:Y:S04]  /*4610*/  ISETP.NE.AND.EX P1, PT, R3, RZ, PT, P1 ;  /* 0x000000ff0300720c */ /* 0x000fe80003f25310 */
[----:B------:R-:W-:Y:S03]  /*4620*/  PLOP3.LUT P1, PT, P1, PT, PT, 0x8, 0x80 ;  /* 0x000000000080781c */ /* 0x000fe60000f2e170 */
[----:B------:R-:W-:Y:S11]  /*4630*/  @P0 FSETP.EQ.AND P1, PT, R73, RZ, PT ;  /* 0x000000ff4900020b */ /* 0x000ff60003f22000 */
[----:B------:R-:W-:Y:S02]  /*4640*/  @!UPT UIADD3 URZ, UPT, UPT, URZ, URZ, URZ ;  /* 0x000000fffffff290 */ /* 0x000fe4000fffe0ff */
.L_x_79:
[----:B------:R-:W3:Y:S01]  /*4650*/  SYNCS.PHASECHK.TRANS64.TRYWAIT P2, [UR21+0x70], R9 ;  /* 0x00007009ff0075a7 */ /* 0x000ee20008041115 */
[----:B------:R-:W-:Y:S04]  /*4660*/  ELECT P0, URZ, PT ;  /* 0x0000000000ff782f */ /* 0x000fe80003800000 */
[----:B------:R-:W-:Y:S11]  /*4670*/  PLOP3.LUT P1, PT, P1, P0, PT, 0xf2, 0x2f ;  /* 0x00000000002f781c */ /* 0x000ff60000f21e72 */
[----:B------:R-:W-:Y:S02]  /*4680*/  @!UPT UIADD3 URZ, UPT, UPT, URZ, URZ, URZ ;  /* 0x000000fffffff290 */ /* 0x000fe4000fffe0ff */
[----:B------:R-:W-:Y:S05]  /*4690*/  @!P1 IADD3 R8, P0, PT, R16, 0x580, RZ ;  /* 0x0000058010089810 */ /* 0x000fea0007f1e0ff */
[----:B------:R-:W-:Y:S01]  /*46a0*/  @!P1 IMAD.X R6, RZ, RZ, R17, P0 ;  /* 0x000000ffff069224 */ /* 0x000fe200000e0611 */
[----:B---3--:R-:W-:Y:S07]  /*46b0*/  @!P2 BRA `(.L_x_80) ;  /* 0x0000007400aca947 */ /* 0x008fee0003800000 */
.L_x_162:
[----:B------:R-:W-:Y:S01]  /*46c0*/  @!P1 R2UR UR5, R8 ;  /* 0x00000000080592ca */ /* 0x000fe200000e0000 */
[----:B------:R-:W-:Y:S01]  /*46d0*/  VOTEU.ALL UP0, P1 ;  /* 0x0000000000ff7886 */ /* 0x000fe20000800000 */
[----:B------:R-:W-:Y:S01]  /*46e0*/  @!P1 R2UR UR4, R6 ;  /* 0x00000000060492ca */ /* 0x000fe200000e0000 */
[----:B--2---:R-:W-:Y:S01]  /*46f0*/  @!P1 IMAD.MOV.U32 R0, RZ, RZ, 0x2000 ;  /* 0x00002000ff009424 */ /* 0x004fe200078e00ff */
[----:B------:R-:W-:Y:S01]  /*4700*/  UMOV UR6, 0x0 ;  /* 0x0000000000067882 */ /* 0x000fe20000000000 */
[----:B------:R-:W-:Y:S01]  /*4710*/  UMOV UR7, 0x10000000 ;  /* 0x1000000000077882 */ /* 0x000fe20000000000 */
[----:B------:R-:W-:Y:S01]  /*4720*/  @!UP0 UIADD3 UR32, UPT, UPT, UR21, 0x200, URZ ;  /* 0x0000020015208890 */ /* 0x000fe2000fffe0ff */
[----:B------:R-:W-:Y:S01]  /*4730*/  @!P1 IADD3 R8, P0, PT, R16, 0x580, RZ ;  /* 0x0000058010089810 */ /* 0x000fe20007f1e0ff */
[----:B------:R-:W-:Y:S04]  /*4740*/  VOTEU.ALL UP0, P1 ;  /* 0x0000000000ff7886 */ /* 0x000fe80000800000 */
[----:B------:R-:W-:Y:S02]  /*4750*/  @!P1 IMAD.X R6, RZ, RZ, R17, P0 ;  /* 0x000000ffff069224 */ /* 0x000fe400000e0611 */
[----:B------:R-:W-:Y:S02]  /*4760*/  IMAD.U32 R10, RZ, RZ, UR5 ;  /* 0x00000005ff0a7e24 */ /* 0x000fe4000f8e00ff */
[----:B------:R-:W-:Y:S03]  /*4770*/  IMAD.U32 R11, RZ, RZ, UR4 ;  /* 0x00000004ff0b7e24 */ /* 0x000fe6000f8e00ff */
[----:B------:R-:W-:Y:S02]  /*4780*/  @!P1 R2UR UR4, R10 ;  /* 0x000000000a0492ca */ /* 0x000fe400000e0000 */
[----:B------:R-:W-:Y:S11]  /*4790*/  @!P1 R2UR UR5, R11 ;  /* 0x000000000b0592ca */ /* 0x000ff600000e0000 */
[----:B------:R-:W-:Y:S02]  /*47a0*/  @!UPT UIADD3 URZ, UPT, UPT, URZ, URZ, URZ ;  /* 0x000000fffffff290 */ /* 0x000fe4000fffe0ff */
[----:B------:R2:W-:Y:S01]  /*47b0*/  @!UP0 UTMALDG.3D [UR32], [UR4], desc[UR6] ;  /* 0x00000620040085b4 */ /* 0x0005e20008011000 */
[----:B------:R2:W-:Y:S01]  /*47c0*/  @!P1 SYNCS.ARRIVE.TRANS64.RED.A0TR RZ, [UR21+0x50], R0 ;  /* 0x00005000ffff99a7 */ /* 0x0005e20008300415 */
[----:B------:R-:W-:Y:S01]  /*47d0*/  SYNCS.ARRIVE.TRANS64.RED.A1T0 RZ, [UR40], RZ ;  /* 0x000000ffffff79a7 */ /* 0x000fe20008100428 */
[----:B------:R-:W3:Y:S02]  /*47e0*/  SYNCS.PHASECHK.TRANS64.TRYWAIT P2, [UR21+0x78], R9 ;  /* 0x00007809ff0075a7 */ /* 0x000ee40008041115 */
[----:B--23--:R-:W-:Y:S05]  /*47f0*/  @!P2 BRA `(.L_x_81) ;  /* 0x000000740074a947 */ /* 0x00cfea0003800000 */
.L_x_164:
        /* <DEDUP_REMOVED lines=8> */
[----:B------:R-:W-:Y:S01]  /*4880*/  @!UP0 UIADD3 UR24, UPT, UPT, UR21, 0x2200, URZ ;  /* 0x0000220015188890 */ /* 0x000fe2000fffe0ff */
[----:B------:R-:W-:Y:S01]  /*4890*/  VOTEU.ALL UP0, P1 ;  /* 0x0000000000ff7886 */ /* 0x000fe20000800000 */
[----:B------:R-:W-:Y:S01]  /*48a0*/  UMOV UR27, UR35 ;  /* 0x00000023001b7c82 */ /* 0x000fe20008000000 */
[----:B------:R-:W-:Y:S02]  /*48b0*/  UMOV UR28, UR36 ;  /* 0x00000024001c7c82 */ /* 0x000fe40008000000 */
[----:B------:R-:W-:Y:S02]  /*48c0*/  IMAD.U32 R10, RZ, RZ, UR5 ;  /* 0x00000005ff0a7e24 */ /* 0x000fe4000f8e00ff */
[----:B------:R-:W-:Y:S02]  /*48d0*/  IMAD.U32 R11, RZ, RZ, UR4 ;  /* 0x00000004ff0b7e24 */ /* 0x000fe4000f8e00ff */
[----:B------:R-:W-:Y:S01]  /*48e0*/  @!P1 IMAD.X R6, RZ, RZ, R17, P0 ;  /* 0x000000ffff069224 */ /* 0x000fe200000e0611 */
        /* <DEDUP_REMOVED lines=8> */
.L_x_166:
[----:B------:R-:W-:Y:S01]  /*4970*/  @!P1 R2UR UR5, R8 ;  /* 0x00000000080592ca */ /* 0x000fe200000e0000 */
[----:B------:R-:W-:Y:S01]  /*4980*/  VOTEU.ALL UP0, P1 ;  /* 0x0000000000ff7886 */ /* 0x000fe20000800000 */
[----:B------:R-:W-:Y:S01]  /*4990*/  @!P1 R2UR UR4, R6 ;  /* 0x00000000060492ca */ /* 0x000fe200000e0000 */
[----:B--2---:R-:W-:Y:S01]  /*49a0*/  @!P1 IMAD.MOV.U32 R0, RZ, RZ, 0x2000 ;  /* 0x00002000ff009424 */ /* 0x004fe200078e00ff */
[----:B------:R-:W-:Y:S01]  /*49b0*/  UMOV UR6, 0x0 ;  /* 0x0000000000067882 */ /* 0x000fe20000000000 */
[----:B------:R-:W-:Y:S01]  /*49c0*/  UMOV UR7, 0x10000000 ;  /* 0x1000000000077882 */ /* 0x000fe20000000000 */
[----:B------:R-:W-:Y:S01]  /*49d0*/  @!UP0 UIADD3 UR18, UPT, UPT, UR34, 0x80, URZ ;  /* 0x0000008022128890 */ /* 0x000fe2000fffe0ff */
[----:B------:R-:W-:Y:S01]  /*49e0*/  VIADD R14, R14, 0x1 ;  /* 0x000000010e0e7836 */ /* 0x000fe20000000000 */
[----:B------:R-:W-:Y:S01]  /*49f0*/  @!UP0 UIADD3 UR16, UPT, UPT, UR21, 0x4200, URZ ;  /* 0x0000420015108890 */ /* 0x000fe2000fffe0ff */
[----:B------:R-:W-:Y:S01]  /*4a00*/  VOTEU.ALL UP0, P1 ;  /* 0x0000000000ff7886 */ /* 0x000fe20000800000 */
[----:B------:R-:W-:Y:S01]  /*4a10*/  UMOV UR19, UR35 ;  /* 0x0000002300137c82 */ /* 0x000fe20008000000 */
[----:B------:R-:W-:Y:S02]  /*4a20*/  UMOV UR20, UR36 ;  /* 0x0000002400147c82 */ /* 0x000fe40008000000 */
        /* <DEDUP_REMOVED lines=10> */
.L_x_168:
[----:B------:R-:W-:Y:S01]  /*4ad0*/  @!P1 IADD3 R6, P0, PT, R16, 0x580, RZ ;  /* 0x0000058010069810 */ /* 0x000fe20007f1e0ff */
[----:B------:R-:W-:Y:S01]  /*4ae0*/  VOTEU.ALL UP0, P1 ;  /* 0x0000000000ff7886 */ /* 0x000fe20000800000 */
[----:B------:R-:W-:Y:S01]  /*4af0*/  UMOV UR6, 0x0 ;  /* 0x0000000000067882 */ /* 0x000fe20000000000 */
[----:B------:R-:W-:Y:S01]  /*4b00*/  UMOV UR7, 0x10000000 ;  /* 0x1000000000077882 */ /* 0x000fe20000000000 */
[----:B------:R-:W-:Y:S01]  /*4b10*/  @!P1 R2UR UR5, R6 ;  /* 0x00000000060592ca */ /* 0x000fe200000e0000 */
[----:B--2---:R-:W-:Y:S01]  /*4b20*/  @!P1 IMAD.X R0, RZ, RZ, R17, P0 ;  /* 0x000000ffff009224 */ /* 0x004fe200000e0611 */
[----:B------:R-:W-:Y:S01]  /*4b30*/  @!UP0 UIADD3 UR10, UPT, UPT, UR34, 0xc0, URZ ;  /* 0x000000c0220a8890 */ /* 0x000fe2000fffe0ff */
[----:B------:R-:W-:Y:S01]  /*4b40*/  R2UR UR16, R160 ;  /* 0x00000000a01072ca */ /* 0x000fe200000e0000 */
[----:B------:R-:W-:Y:S01]  /*4b50*/  @!UP0 UIADD3 UR8, UPT, UPT, UR21, 0x6200, URZ ;  /* 0x0000620015088890 */ /* 0x000fe2000fffe0ff */
[----:B------:R-:W-:Y:S01]  /*4b60*/  ISETP.NE.AND P0, PT, R14, 0x2, PT ;  /* 0x000000020e00780c */ /* 0x000fe20003f05270 */
[----:B------:R-:W-:Y:S01]  /*4b70*/  @!UP0 UIADD3 UR9, UPT, UPT, UR21, 0x68, URZ ;  /* 0x0000006815098890 */ /* 0x000fe2000fffe0ff */
[----:B------:R-:W-:Y:S01]  /*4b80*/  @!P1 R2UR UR4, R0 ;  /* 0x00000000000492ca */ /* 0x000fe200000e0000 */
[----:B------:R-:W-:Y:S01]  /*4b90*/  VOTEU.ALL UP0, P1 ;  /* 0x0000000000ff7886 */ /* 0x000fe20000800000 */
[----:B------:R-:W-:Y:S01]  /*4ba0*/  UMOV UR11, UR35 ;  /* 0x00000023000b7c82 */ /* 0x000fe20008000000 */
[----:B------:R-:W-:Y:S01]  /*4bb0*/  UMOV UR12, UR36 ;  /* 0x00000024000c7c82 */ /* 0x000fe20008000000 */
[----:B------:R-:W-:Y:S01]  /*4bc0*/  SEL R0, RZ, 0x1, P0 ;  /* 0x00000001ff007807 */ /* 0x000fe20000000000 */
[----:B------:R-:W-:Y:S01]  /*4bd0*/  UIADD3 UR20, UPT, UPT, UR13, UR59, URZ ;  /* 0x0000003b0d147290 */ /* 0x000fe2000fffe0ff */
[----:B------:R-:W-:Y:S01]  /*4be0*/  IMAD.U32 R8, RZ, RZ, UR5 ;  /* 0x00000005ff087e24 */ /* 0x000fe2000f8e00ff */
[----:B------:R-:W-:Y:S01]  /*4bf0*/  LOP3.LUT R15, R15, 0x1, RZ, 0x3c, !PT ;  /* 0x000000010f0f7812 */ /* 0x000fe200078e3cff */
[----:B------:R-:W-:Y:S01]  /*4c00*/  UPLOP3.LUT UP3, UPT, UPT, UPT, UPT, 0x80, 0x8 ;  /* 0x000000000008789c */ /* 0x000fe20003f6f070 */
[----:B------:R-:W-:Y:S01]  /*4c10*/  LOP3.LUT R13, R13, R0, RZ, 0x3c, !PT ;  /* 0x000000000d0d7212 */ /* 0x000fe200078e3cff */
[----:B------:R-:W-:Y:S01]  /*4c20*/  UIADD3 UR16, UPT, UPT, UR14, UR16, URZ ;  /* 0x000000100e107290 */ /* 0x000fe2000fffe0ff */
[----:B------:R-:W-:Y:S01]  /*4c30*/  SEL R14, R14, RZ, P0 ;  /* 0x000000ff0e0e7207 */ /* 0x000fe20000000000 */
[----:B------:R-:W-:Y:S01]  /*4c40*/  UMOV UR36, UR29 ;  /* 0x0000001d00247c82 */ /* 0x000fe20008000000 */
[----:B------:R-:W-:Y:S01]  /*4c50*/  IMAD.U32 R9, RZ, RZ, UR4 ;  /* 0x00000004ff097e24 */ /* 0x000fe2000f8e00ff */
[----:B------:R-:W-:Y:S04]  /*4c60*/  @!P1 R2UR UR4, R8 ;  /* 0x00000000080492ca */ /* 0x000fe800000e0000 */
[----:B------:R-:W-:Y:S11]  /*4c70*/  @!P1 R2UR UR5, R9 ;  /* 0x00000000090592ca */ /* 0x000ff600000e0000 */
[----:B------:R-:W-:Y:S02]  /*4c80*/  @!UPT UIADD3 URZ, UPT, UPT, URZ, URZ, URZ ;  /* 0x000000fffffff290 */ /* 0x000fe4000fffe0ff */
[----:B------:R2:W-:Y:S01]  /*4c90*/  @!UP0 UTMALDG.3D [UR8], [UR4], desc[UR6] ;  /* 0x00000608040085b4 */ /* 0x0005e20008011000 */
[----:B------:R2:W-:Y:S01]  /*4ca0*/  @!P1 SYNCS.ARRIVE.TRANS64.RED.A0TR RZ, [UR21+0x68], R7 ;  /* 0x00006807ffff99a7 */ /* 0x0005e20008300415 */
[----:B------:R-:W-:Y:S01]  /*4cb0*/  SYNCS.ARRIVE.TRANS64.RED.A1T0 RZ, [UR37], RZ ;  /* 0x000000ffffff79a7 */ /* 0x000fe20008100425 */
[----:B------:R-:W-:Y:S05]  /*4cc0*/  BRA.U UP1, `(.L_x_84) ;  /* 0xfffffff101747547 */ /* 0x000fea000b83ffff */
[----:B------:R-:W-:-:S04]  /*4cd0*/  SHF.L.U32 R3, R15, 0x1f, RZ ;  /* 0x0000001f0f037819 */ /* 0x000fc800000006ff */
[----:B------:R-:W3:Y:S02]  /*4ce0*/  SYNCS.PHASECHK.TRANS64.TRYWAIT P0, [UR21+0x70], R3 ;  /* 0x00007003ff0075a7 */ /* 0x000ee40008001115 */
[----:B---3--:R-:W-:Y:S05]  /*4cf0*/  @!P0 BRA `(.L_x_85) ;  /* 0x00000070007c8947 */ /* 0x008fea0003800000 */
.L_x_170:
[----:B------:R-:W4:Y:S02]  /*4d00*/  SYNCS.PHASECHK.TRANS64.TRYWAIT P0, [UR21+0x78], R3 ;  /* 0x00007803ff0075a7 */ /* 0x000f240008001115 */
[----:B----4-:R-:W-:Y:S05]  /*4d10*/  @!P0 BRA `(.L_x_86) ;  /* 0x00000070008c8947 */ /* 0x010fea0003800000 */
.L_x_172:
[----:B------:R-:W4:Y:S02]  /*4d20*/  SYNCS.PHASECHK.TRANS64.TRYWAIT P0, [UR21+0x80], R3 ;  /* 0x00008003ff0075a7 */ /* 0x000f240008001115 */
[----:B----4-:R-:W-:Y:S05]  /*4d30*/  @!P0 BRA `(.L_x_87) ;  /* 0x00000070009c8947 */ /* 0x010fea0003800000 */
.L_x_174:
[----:B---3--:R-:W-:-:S07]  /*4d40*/  MOV R0, UR21 ;  /* 0x0000001500007c02 */ /* 0x008fce0008000f00 */
.L_x_88:
[----:B---3--:R-:W-:-:S04]  /*4d50*/  SHF.L.U32 R3, R15, 0x1f, RZ ;  /* 0x0000001f0f037819 */ /* 0x008fc800000006ff */
[----:B------:R3:W4:Y:S03]  /*4d60*/  SYNCS.PHASECHK.TRANS64.TRYWAIT P0, [R0+URZ+0x88], R3 ;  /* 0x00008803000075a7 */ /* 0x00072600080011ff */
[----:B----4-:R-:W-:Y:S05]  /*4d70*/  @!P0 NANOSLEEP.SYNCS 0x989680 ;  /* 0x009896800000895d */ /* 0x010fea0003900000 */
[----:B------:R-:W4:Y:S02]  /*4d80*/  @!P0 SYNCS.PHASECHK.TRANS64 P0, [R0+URZ+0x88], R3 ;  /* 0x00008803000085a7 */ /* 0x000f2400080010ff */
[----:B-12-4-:R-:W-:Y:S05]  /*4d90*/  @P0 EXIT ;  /* 0x000000000000094d */ /* 0x016fea0003800000 */
[----:B------:R-:W-:Y:S05]  /*4da0*/  BRA `(.L_x_88) ;  /* 0xfffffffc00e87947 */ /* 0x000fea000383ffff */
.L_x_73:
[----:B------:R-:W-:-:S06]  /*4db0*/  UISETP.GE.AND UP0, UPT, UR17, 0x4, UPT ;  /* 0x000000041100788c */ /* 0x000fcc000bf06270 */
[----:B------:R-:W-:-:S13]  /*4dc0*/  PLOP3.LUT P0, PT, PT, PT, UP0, 0x80, 0x8 ;  /* 0x000000000008781c */ /* 0x000fda0003f0f008 */
[----:B------:R-:W-:Y:S05]  /*4dd0*/  @!P0 EXIT ;  /* 0x000000000000894d */ /* 0x000fea0003800000 */
[----:B------:R-:W1:Y:S08]  /*4de0*/  S2UR UR4, SR_CgaCtaId ;  /* 0x00000000000479c3 */ /* 0x000e700000008800 */
[----:B------:R-:W-:Y:S01]  /*4df0*/  BAR.SYNC.DEFER_BLOCKING 0x6, 0xa0 ;  /* 0x0182800000007b1d */ /* 0x000fe20000010000 */
[C---:B------:R-:W-:Y:S01]  /*4e00*/  IMAD.SHL.U32 R4, R170.reuse, 0x40, RZ ;  /* 0x00000040aa047824 */ /* 0x040fe200078e00ff */
[C---:B------:R-:W-:Y:S01]  /*4e10*/  LOP3.LUT R174, R170.reuse, 0x60, RZ, 0xc0, !PT ;  /* 0x00000060aaae7812 */ /* 0x040fe200078ec0ff */
[C---:B------:R-:W-:Y:S01]  /*4e20*/  IMAD.SHL.U32 R137, R170.reuse, 0x8, RZ ;  /* 0x00000008aa897824 */ /* 0x040fe200078e00ff */
[C---:B------:R-:W-:Y:S01]  /*4e30*/  LOP3.LUT R172, R170.reuse, 0x2, RZ, 0xc0, !PT ;  /* 0x00000002aaac7812 */ /* 0x040fe200078ec0ff */
[----:B------:R-:W-:Y:S01]  /*4e40*/  IMAD.U32 R69, R170, 0x10000, RZ ;  /* 0x00010000aa457824 */ /* 0x000fe200078e00ff */
[----:B------:R-:W-:-:S02]  /*4e50*/  UMOV UR44, 0x400 ;  /* 0x00000400002c7882 */ /* 0x000fc40000000000 */
[----:B------:R-:W2:Y:S01]  /*4e60*/  LDC.64 R156, c[0x0][0x8b0] ;  /* 0x00022c00ff9c7b82 */ /* 0x000ea20000000a00 */
[----:B------:R-:W-:Y:S01]  /*4e70*/  LOP3.LUT R6, R4, 0x180, RZ, 0xc0, !PT ;  /* 0x0000018004067812 */ /* 0x000fe200078ec0ff */
[----:B------:R-:W-:Y:S01]  /*4e80*/  HFMA2 R162, -RZ, RZ, 0, 0 ;  /* 0x00000000ffa27431 */ /* 0x000fe200000001ff */
[----:B------:R-:W-:Y:S01]  /*4e90*/  LOP3.LUT R170, R170, 0x4, RZ, 0xc0, !PT ;  /* 0x00000004aaaa7812 */ /* 0x000fe200078ec0ff */
[----:B------:R-:W-:Y:S01]  /*4ea0*/  IMAD.MOV.U32 R68, RZ, RZ, RZ ;  /* 0x000000ffff447224 */ /* 0x000fe200078e00ff */
[----:B------:R-:W-:Y:S01]  /*4eb0*/  LOP3.LUT R137, R6, 0x30, R137, 0xf8, !PT ;  /* 0x0000003006897812 */ /* 0x000fe200078ef889 */
[----:B------:R-:W-:Y:S01]  /*4ec0*/  IMAD.MOV.U32 R168, RZ, RZ, RZ ;  /* 0x000000ffffa87224 */ /* 0x000fe200078e00ff */
[----:B------:R-:W-:Y:S01]  /*4ed0*/  LOP3.LUT R69, R69, 0x600000, RZ, 0xc0, !PT ;  /* 0x0060000045457812 */ /* 0x000fe200078ec0ff */
[----:B------:R-:W3:Y:S01]  /*4ee0*/  LDC.64 R138, c[0x0][0x8a8] ;  /* 0x00022a00ff8a7b82 */ /* 0x000ee20000000a00 */
[----:B------:R-:W-:Y:S02]  /*4ef0*/  LOP3.LUT R137, R137, 0x1e40, R4, 0xf8, !PT ;  /* 0x00001e4089897812 */ /* 0x000fe400078ef804 */
[----:B------:R-:W-:Y:S01]  /*4f00*/  CS2R R166, SRZ ;  /* 0x0000000000a67805 */ /* 0x000fe2000001ff00 */
[----:B------:R-:W-:Y:S01]  /*4f10*/  IMAD.MOV.U32 R165, RZ, RZ, RZ ;  /* 0x000000ffffa57224 */ /* 0x000fe200078e00ff */
[----:B------:R-:W-:Y:S01]  /*4f20*/  IADD3 R169, PT, PT, -R170, 0x2, RZ ;  /* 0x00000002aaa97810 */ /* 0x000fe20007ffe1ff */
[----:B------:R-:W-:Y:S01]  /*4f30*/  IMAD.MOV R163, RZ, RZ, -R170 ;  /* 0x000000ffffa37224 */ /* 0x000fe200078e0aaa */
[----:B------:R-:W-:Y:S01]  /*4f40*/  IADD3 R164, PT, PT, -R172, RZ, RZ ;  /* 0x000000ffaca47210 */ /* 0x000fe20007ffe1ff */
[----:B------:R-:W4:Y:S01]  /*4f50*/  LDCU UR57, c[0x0][0x370] ;  /* 0x00006e00ff3977ac */ /* 0x000f220008000800 */
[----:B-1----:R-:W-:Y:S01]  /*4f60*/  ULEA UR44, UR4, UR44, 0x18 ;  /* 0x0000002c042c7291 */ /* 0x002fe2000f8ec0ff */
[----:B------:R-:W1:Y:S03]  /*4f70*/  LDCU.64 UR62, c[0x0][0x348] ;  /* 0x00006900ff3e77ac */ /* 0x000e660008000a00 */
[----:B------:R-:W-:-:S02]  /*4f80*/  UIADD3 UR4, UPT, UPT, UR44, 0x8200, URZ ;  /* 0x000082002c047890 */ /* 0x000fc4000fffe0ff */
[----:B------:R-:W-:Y:S01]  /*4f90*/  VIADD R171, R137, UR44 ;  /* 0x0000002c89ab7c36 */ /* 0x000fe20008000000 */
[----:B------:R-:W-:Y:S02]  /*4fa0*/  UIADD3 UR5, UPT, UPT, UR44, 0x200, URZ ;  /* 0x000002002c057890 */ /* 0x000fe4000fffe0ff */
[----:B------:R-:W4:Y:S01]  /*4fb0*/  LDS R0, [UR44+0x130] ;  /* 0x0001302cff007984 */ /* 0x000f220008000800 */
[----:B------:R-:W1:Y:S01]  /*4fc0*/  LDCU UR43, c[0x0][0xb0c] ;  /* 0x00016180ff2b77ac */ /* 0x000e620008000800 */
[----:B------:R-:W-:Y:S01]  /*4fd0*/  VIADD R171, R171, 0x200 ;  /* 0x00000200abab7836 */ /* 0x000fe20000000000 */
[----:B------:R-:W-:Y:S01]  /*4fe0*/  MOV R173, UR4 ;  /* 0x0000000400ad7c02 */ /* 0x000fe20008000f00 */
[----:B------:R-:W-:Y:S01]  /*4ff0*/  IMAD.U32 R175, RZ, RZ, UR5 ;  /* 0x00000005ffaf7e24 */ /* 0x000fe2000f8e00ff */
[----:B------:R-:W1:Y:S01]  /*5000*/  LDCU UR39, c[0x0][0xb30] ;  /* 0x00016600ff2777ac */ /* 0x000e620008000800 */
[----:B------:R-:W1:Y:S01]  /*5010*/  LDCU.64 UR46, c[0x0][0x888] ;  /* 0x00011100ff2e77ac */ /* 0x000e620008000a00 */
[----:B------:R-:W1:Y:S01]  /*5020*/  LDCU.64 UR40, c[0x0][0xb28] ;  /* 0x00016500ff2877ac */ /* 0x000e620008000a00 */
[----:B------:R-:W1:Y:S01]  /*5030*/  LDCU.64 UR60, c[0x0][0x890] ;  /* 0x00011200ff3c77ac */ /* 0x000e620008000a00 */
[----:B------:R-:W1:Y:S01]  /*5040*/  LDCU.128 UR52, c[0x0][0xb10] ;  /* 0x00016200ff3477ac */ /* 0x000e620008000c00 */
[----:B------:R-:W1:Y:S02]  /*5050*/  LDCU UR56, c[0x0][0x374] ;  /* 0x00006e80ff3877ac */ /* 0x000e640008000800 */
[----:B-1234-:R-:W-:-:S07]  /*5060*/  IADD3 R69, PT, PT, R0, R69, RZ ;  /* 0x0000004500457210 */ /* 0x01efce0007ffe0ff */
.L_x_133:
[C---:B------:R-:W-:Y:S02]  /*5070*/  LEA R3, R162.reuse, UR44, 0x3 ;  /* 0x0000002ca2037c11 */ /* 0x040fe4000f8e18ff */
[----:B------:R-:W-:Y:S02]  /*5080*/  SHF.L.U32 R0, R167, 0x1f, RZ ;  /* 0x0000001fa7007819 */ /* 0x000fe400000006ff */
[----:B-1----:R-:W-:Y:S02]  /*5090*/  LEA R5, R162, UR44, 0x4 ;  /* 0x0000002ca2057c11 */ /* 0x002fe4000f8e20ff */
[----:B------:R-:W1:Y:S02]  /*50a0*/  SYNCS.PHASECHK.TRANS64.TRYWAIT P0, [R3+URZ+0xa0], R0 ;  /* 0x0000a000030075a7 */ /* 0x000e6400080011ff */
[----:B-1----:R-:W-:Y:S05]  /*50b0*/  @!P0 BRA `(.L_x_89) ;  /* 0x0000006c00d48947 */ /* 0x002fea0003800000 */
.L_x_175:
        /* <DEDUP_REMOVED lines=11> */
[----:B------:R-:W-:Y:S01]  /*5170*/  PLOP3.LUT P0, PT, PT, PT, UP1, 0x80, 0x8 ;  /* 0x000000000008781c */ /* 0x000fe20003f0f018 */
[----:B------:R-:W-:Y:S11]  /*5180*/  UP2UR UR45, UPR, URZ, 0x2 ;  /* 0x00000002ff2d7883 */ /* 0x000ff60008000000 */
[----:B------:R-:W-:Y:S01]  /*5190*/  @!UPT UIADD3 URZ, UPT, UPT, URZ, URZ, URZ ;  /* 0x000000fffffff290 */ /* 0x000fe2000fffe0ff */
[----:B-1----:R-:W-:Y:S02]  /*51a0*/  @P0 SHF.R.U32.HI R0, RZ, 0x10, R5 ;  /* 0x00000010ff000819 */ /* 0x002fe40000011605 */
        /* <DEDUP_REMOVED lines=12> */
[----:B------:R-:W2:Y:S01]  /*5270*/  LDCU UR12, c[0x0][0xb20] ;  /* 0x00016400ff0c77ac */ /* 0x000ea20008000800 */
[----:B------:R-:W-:Y:S02]  /*5280*/  UIMAD.WIDE.U32 UR4, UR56, UR55, URZ ;  /* 0x00000037380472a5 */ /* 0x000fe4000f8e00ff */
[----:B------:R-:W-:Y:S02]  /*5290*/  UIMAD.WIDE.U32 UR6, UR57, UR52, URZ ;  /* 0x00000034390672a5 */ /* 0x000fe4000f8e00ff */
[----:B------:R-:W-:Y:S02]  /*52a0*/  UISETP.NE.AND UP0, UPT, UR54, 0x1, UPT ;  /* 0x000000013600788c */ /* 0x000fe4000bf05270 */
[----:B------:R-:W-:Y:S02]  /*52b0*/  UIMAD.WIDE.U32 UR8, UR37, UR55, URZ ;  /* 0x00000037250872a5 */ /* 0x000fe4000f8e00ff */
[----:B------:R-:W-:Y:S02]  /*52c0*/  UIMAD.WIDE.U32 UR10, UR38, UR52, URZ ;  /* 0x00000034260a72a5 */ /* 0x000fe4000f8e00ff */
[----:B------:R-:W-:Y:S02]  /*52d0*/  UISETP.NE.AND UP1, UPT, UR43, 0x1, UPT ;  /* 0x000000012b00788c */ /* 0x000fe4000bf25270 */
[----:B------:R-:W-:Y:S01]  /*52e0*/  UISETP.NE.AND UP2, UPT, UR42, 0x1, UPT ;  /* 0x000000012a00788c */ /* 0x000fe2000bf45270 */
[----:B------:R-:W-:Y:S02]  /*52f0*/  UMOV UR4, UR5 ;  /* 0x0000000500047c82 */ /* 0x000fe40008000000 */
[----:B--2---:R-:W-:Y:S03]  /*5300*/  USHF.R.U32.HI UR5, URZ, UR12, UR4 ;  /* 0x0000000cff057299 */ /* 0x004fe60008011604 */
[----:B------:R-:W-:Y:S02]  /*5310*/  UMOV UR4, UR7 ;  /* 0x0000000700047c82 */ /* 0x000fe40008000000 */
[----:B------:R-:W-:Y:S02]  /*5320*/  USHF.R.U32.HI UR7, URZ, UR53, UR4 ;  /* 0x00000035ff077299 */ /* 0x000fe40008011604 */
[----:B------:R-:W-:Y:S02]  /*5330*/  USEL UR4, UR56, UR5, !UP0 ;  /* 0x0000000538047287 */ /* 0x000fe4000c000000 */
[----:B------:R-:W-:Y:S01]  /*5340*/  USEL UR7, UR57, UR7, !UP1 ;  /* 0x0000000739077287 */ /* 0x000fe2000c800000 */
[----:B------:R-:W-:Y:S01]  /*5350*/  UMOV UR5, UR9 ;  /* 0x0000000900057c82 */ /* 0x000fe20008000000 */
[----:B------:R-:W-:Y:S02]  /*5360*/  UIMAD.WIDE.U32 UR8, UR4, UR40, URZ ;  /* 0x00000028040872a5 */ /* 0x000fe4000f8e00ff */
[----:B------:R-:W-:Y:S03]  /*5370*/  USHF.R.U32.HI UR6, URZ, UR12, UR5 ;  /* 0x0000000cff067299 */ /* 0x000fe60008011605 */
[----:B------:R-:W-:Y:S01]  /*5380*/  UMOV UR5, UR11 ;  /* 0x0000000b00057c82 */ /* 0x000fe20008000000 */
[----:B------:R-:W-:Y:S02]  /*5390*/  UIMAD.WIDE.U32 UR10, UR7, UR40, URZ ;  /* 0x00000028070a72a5 */ /* 0x000fe4000f8e00ff */
[----:B------:R-:W-:Y:S02]  /*53a0*/  USHF.R.U32.HI UR12, URZ, UR53, UR5 ;  /* 0x00000035ff0c7299 */ /* 0x000fe40008011605 */
[----:B------:R-:W-:Y:S01]  /*53b0*/  USEL UR6, UR37, UR6, !UP0 ;  /* 0x0000000625067287 */ /* 0x000fe2000c000000 */
[----:B------:R-:W-:Y:S02]  /*53c0*/  UMOV UR5, UR9 ;  /* 0x0000000900057c82 */ /* 0x000fe40008000000 */
[----:B------:R-:W-:Y:S01]  /*53d0*/  UMOV UR10, UR11 ;  /* 0x0000000b000a7c82 */ /* 0x000fe20008000000 */
[----:B------:R-:W-:Y:S02]  /*53e0*/  @UP2 USHF.R.U32.HI UR4, URZ, UR41, UR5 ;  /* 0x00000029ff042299 */ /* 0x000fe40008011605 */
[----:B------:R-:W-:Y:S02]  /*53f0*/  @UP2 USHF.R.U32.HI UR7, URZ, UR41, UR10 ;  /* 0x00000029ff072299 */ /* 0x000fe4000801160a */
[----:B------:R-:W-:Y:S02]  /*5400*/  UIMAD UR4, UR42, UR4, URZ ;  /* 0x000000042a0472a4 */ /* 0x000fe4000f8e02ff */
        /* <DEDUP_REMOVED lines=8> */
[----:B------:R-:W-:Y:S02]  /*5490*/  USEL UR11, UR6, UR4, !UP2 ;  /* 0x00000004060b7287 */ /* 0x000fe4000d000000 */
[----:B------:R-:W-:Y:S02]  /*54a0*/  UIADD3 UR8, UPT, UPT, -UR5, URZ, URZ ;  /* 0x000000ff05087290 */ /* 0x000fe4000fffe1ff */
[----:B------:R-:W-:Y:S01]  /*54b0*/  UIADD3 UR10, UPT, UPT, -UR11, URZ, URZ ;  /* 0x000000ff0b0a7290 */ /* 0x000fe2000fffe1ff */
[----:B------:R-:W-:Y:S01]  /*54c0*/  @!UP0 UMOV UR4, UR9 ;  /* 0x0000000900048c82 */ /* 0x000fe20008000000 */
[----:B------:R-:W-:Y:S02]  /*54d0*/  UIADD3 UR9, UPT, UPT, -UR6, URZ, URZ ;  /* 0x000000ff06097290 */ /* 0x000fe4000fffe1ff */
[----:B------:R-:W-:Y:S02]  /*54e0*/  @!UP0 USHF.R.U32.HI UR4, URZ, UR41, UR4 ;  /* 0x00000029ff048299 */ /* 0x000fe40008011604 */
[----:B------:R-:W-:Y:S02]  /*54f0*/  UIMAD UR10, UR42, UR10, UR6 ;  /* 0x0000000a2a0a72a4 */ /* 0x000fe4000f8e0206 */
[----:B------:R-:W-:Y:S04]  /*5500*/  @!UP0 USEL UR4, UR5, UR4, !UP2 ;  /* 0x0000000405048287 */ /* 0x000fe8000d000000 */
[----:B------:R-:W-:Y:S02]  /*5510*/  @!UP0 UIMAD UR10, UR7, UR10, UR4 ;  /* 0x0000000a070a82a4 */ /* 0x000fe4000f8e0204 */
[----:B------:R-:W-:Y:S02]  /*5520*/  @!UP0 UIADD3 UR11, UPT, UPT, UR11, -UR4, URZ ;  /* 0x800000040b0b8290 */ /* 0x000fe4000fffe0ff */
[----:B------:R-:W-:Y:S02]  /*5530*/  UIMAD UR7, UR43, UR8, UR38 ;  /* 0x000000082b0772a4 */ /* 0x000fe4000f8e0226 */
[----:B------:R-:W-:Y:S02]  /*5540*/  @!UP0 UIMAD UR6, UR11, UR42, UR5 ;  /* 0x0000002a0b0682a4 */ /* 0x000fe4000f8e0205 */
[----:B------:R-:W-:Y:S01]  /*5550*/  UIMAD UR4, UR54, UR9, UR37 ;  /* 0x00000009360472a4 */ /* 0x000fe2000f8e0225 */
[----:B------:R-:W-:Y:S02]  /*5560*/  @!UP0 UMOV UR5, UR10 ;  /* 0x0000000a00058c82 */ /* 0x000fe40008000000 */
[----:B------:R-:W-:Y:S02]  /*5570*/  UIMAD UR38, UR5, UR43, UR7 ;  /* 0x0000002b052672a4 */ /* 0x000fe4000f8e0207 */
[----:B------:R-:W-:Y:S11]  /*5580*/  UIMAD UR37, UR6, UR54, UR4 ;  /* 0x00000036062572a4 */ /* 0x000ff6000f8e0204 */
[----:B------:R-:W-:Y:S01]  /*5590*/  @!UPT UIADD3 URZ, UPT, UPT, URZ, URZ, URZ ;  /* 0x000000fffffff290 */ /* 0x000fe2000fffe0ff */
.L_x_90:
[----:B------:R-:W-:Y:S01]  /*55a0*/  UISETP.NE.AND UP0, UPT, UR39, 0x1, UPT ;  /* 0x000000012700788c */ /* 0x000fe2000bf05270 */
[----:B------:R-:W-:Y:S01]  /*55b0*/  IADD3 R162, PT, PT, R162, 0x1, RZ ;  /* 0x00000001a2a27810 */ /* 0x000fe20007ffe0ff */
[----:B------:R-:W-:Y:S02]  /*55c0*/  UIADD3 UR11, UPT, UPT, UR44, 0x200, URZ ;  /* 0x000002002c0b7890 */ /* 0x000fe4000fffe0ff */
[----:B------:R-:W-:Y:S02]  /*55d0*/  USHF.L.U32 UR50, UR16, 0x7, URZ ;  /* 0x0000000710327899 */ /* 0x000fe400080006ff */
[----:B------:R-:W-:Y:S05]  /*55e0*/  USHF.L.U32 UR49, UR20, 0x8, URZ ;  /* 0x0000000814317899 */ /* 0x000fea00080006ff */
[----:B------:R-:W2:Y:S01]  /*55f0*/  @!UP0 LDCU.128 UR12, c[0x0][0xb10] ;  /* 0x00016200ff0c87ac */ /* 0x000ea20008000c00 */
[----:B------:R-:W3:Y:S01]  /*5600*/  @!UP0 LDCU UR5, c[0x0][0xb0c] ;  /* 0x00016180ff0587ac */ /* 0x000ee20008000800 */
[----:B------:R-:W4:Y:S01]  /*5610*/  @!UP0 LDCU UR10, c[0x0][0xb20] ;  /* 0x00016400ff0a87ac */ /* 0x000f220008000800 */
[----:B--2---:R-:W-:Y:S02]  /*5620*/  UIMAD.WIDE.U32 UR8, UR38, UR12, URZ ;  /* 0x0000000c260872a5 */ /* 0x004fe4000f8e00ff */
[----:B------:R-:W-:Y:S02]  /*5630*/  UIMAD.WIDE.U32 UR6, UR37, UR15, URZ ;  /* 0x0000000f250672a5 */ /* 0x000fe4000f8e00ff */
[----:B------:R-:W-:Y:S03]  /*5640*/  @!UP0 UISETP.NE.AND UP1, UPT, UR14, 0x1, UPT ;  /* 0x000000010e00888c */ /* 0x000fe6000bf25270 */
[----:B------:R-:W-:Y:S01]  /*5650*/  @!UP0 UMOV UR4, UR9 ;  /* 0x0000000900048c82 */ /* 0x000fe20008000000 */
[----:B---3--:R-:W-:Y:S02]  /*5660*/  @!UP0 UISETP.NE.AND UP2, UPT, UR5, 0x1, UPT ;  /* 0x000000010500888c */ /* 0x008fe4000bf45270 */
[----:B------:R-:W-:Y:S01]  /*5670*/  @!UP0 USHF.R.U32.HI UR4, URZ, UR13, UR4 ;  /* 0x0000000dff048299 */ /* 0x000fe20008011604 */
[----:B------:R-:W-:Y:S02]  /*5680*/  @!UP0 UMOV UR6, UR7 ;  /* 0x0000000700068c82 */ /* 0x000fe40008000000 */
[----:B----4-:R-:W-:Y:S02]  /*5690*/  @!UP0 USHF.R.U32.HI UR6, URZ, UR10, UR6 ;  /* 0x0000000aff068299 */ /* 0x010fe40008011606 */
[----:B------:R-:W-:Y:S02]  /*56a0*/  @!UP0 USEL UR7, UR38, UR4, !UP2 ;  /* 0x0000000426078287 */ /* 0x000fe4000d000000 */
[----:B------:R-:W-:Y:S04]  /*56b0*/  @!UP0 USEL UR6, UR37, UR6, !UP1 ;  /* 0x0000000625068287 */ /* 0x000fe8000c800000 */
[----:B------:R-:W-:Y:S02]  /*56c0*/  @!UP0 UIADD3 UR4, UPT, UPT, -UR7, UR6, URZ ;  /* 0x0000000607048290 */ /* 0x000fe4000fffe1ff */
[----:B------:R-:W-:Y:S02]  /*56d0*/  @!UP0 UIADD3 UR6, UPT, UPT, UR7, -UR6, URZ ;  /* 0x8000000607068290 */ /* 0x000fe4000fffe0ff */
[----:B------:R-:W-:Y:S02]  /*56e0*/  @!UP0 UIMAD UR38, UR4, UR5, UR38 ;  /* 0x00000005042682a4 */ /* 0x000fe4000f8e0226 */
[----:B------:R-:W-:Y:S02]  /*56f0*/  @!UP0 UIMAD UR37, UR6, UR14, UR37 ;  /* 0x0000000e062582a4 */ /* 0x000fe4000f8e0225 */
[----:B------:R-:W-:Y:S09]  /*5700*/  ULOP3.LUT UP0, URZ, UR11, 0x1b0, URZ, 0xc0, !UPT ;  /* 0x000001b00bff7892 */ /* 0x000ff2000f80c0ff */
[----:B------:R-:W-:Y:S05]  /*5710*/  BRA.U !UP0, `(.L_x_91) ;  /* 0x0000000108407547 */ /* 0x000fea000b800000 */
[----:B------:R-:W2:Y:S01]  /*5720*/  LDCU.64 UR8, c[0x4][0x88] ;  /* 0x01001100ff0877ac */ /* 0x000ea20008000a00 */
[----:B------:R-:W-:Y:S01]  /*5730*/  MOV R3, 0x0 ;  /* 0x0000000000037802 */ /* 0x000fe20000000f00 */
[----:B------:R-:W-:Y:S02]  /*5740*/  HFMA2 R12, -RZ, RZ, 0, 5.9604644775390625e-08 ;  /* 0x00000001ff0c7431 */ /* 0x000fe400000001ff */
[----:B------:R-:W-:Y:S02]  /*5750*/  IMAD.MOV.U32 R8, RZ, RZ, 0x70 ;  /* 0x00000070ff087424 */ /* 0x000fe400078e00ff */
[----:B------:R-:W-:Y:S01]  /*5760*/  IMAD.MOV.U32 R13, RZ, RZ, RZ ;  /* 0x000000ffff0d7224 */ /* 0x000fe200078e00ff */
[----:B------:R-:W3:Y:S01]  /*5770*/  LDCU.64 UR6, c[0x4][0x90] ;  /* 0x01001200ff0677ac */ /* 0x000ee20008000a00 */
[----:B------:R-:W4:Y:S01]  /*5780*/  LDC.64 R2, c[0x4][R3] ;  /* 0x0100000003027b82 */ /* 0x000f220000000a00 */
[----:B------:R-:W1:Y:S01]  /*5790*/  LDCU.64 UR4, c[0x4][0x8] ;  /* 0x01000100ff0477ac */ /* 0x000e620008000a00 */
[----:B--2---:R-:W-:Y:S01]  /*57a0*/  MOV R5, UR9 ;  /* 0x0000000900057c02 */ /* 0x004fe20008000f00 */
[----:B------:R-:W-:Y:S01]  /*57b0*/  IMAD.U32 R4, RZ, RZ, UR8 ;  /* 0x00000008ff047e24 */ /* 0x000fe2000f8e00ff */
[----:B---3--:R-:W-:Y:S01]  /*57c0*/  MOV R7, UR7 ;  /* 0x0000000700077c02 */ /* 0x008fe20008000f00 */
[----:B------:R-:W-:Y:S01]  /*57d0*/  IMAD.U32 R6, RZ, RZ, UR6 ;  /* 0x00000006ff067e24 */ /* 0x000fe2000f8e00ff */
[----:B-1----:R-:W-:Y:S01]  /*57e0*/  MOV R11, UR5 ;  /* 0x00000005000b7c02 */ /* 0x002fe20008000f00 */
[----:B------:R-:W-:Y:S02]  /*57f0*/  IMAD.U32 R10, RZ, RZ, UR4 ;  /* 0x00000004ff0a7e24 */ /* 0x000fe4000f8e00ff */
[----:B------:R-:W-:Y:S07]  /*5800*/  LEPC R20, `(.L_x_91) ;  /* 0x000000001014794e */ /* 0x000fee0000000000 */
[----:B----45:R-:W-:Y:S05]  /*5810*/  CALL.ABS.NOINC R2 ;  /* 0x0000000002007343 */ /* 0x030fea0003c00000 */
.L_x_91:
[----:B------:R-:W-:Y:S01]  /*5820*/  LOP3.LUT P0, RZ, R173, 0x1b0, RZ, 0xc0, !PT ;  /* 0x000001b0adff7812 */ /* 0x000fe2000780c0ff */
[----:B------:R-:W-:Y:S11]  /*5830*/  BSSY.RECONVERGENT B6, `(.L_x_92) ;  /* 0x0000013000067945 */ /* 0x000ff60003800200 */
[----:B------:R-:W-:Y:S01]  /*5840*/  @!UPT UIADD3 URZ, UPT, UPT, URZ, URZ, URZ ;  /* 0x000000fffffff290 */ /* 0x000fe2000fffe0ff */
[----:B------:R-:W-:Y:S05]  /*5850*/  @!P0 BRA `(.L_x_93) ;  /* 0x0000000000408947 */ /* 0x000fea0003800000 */
        /* <DEDUP_REMOVED lines=16> */
.L_x_93:
[----:B------:R-:W-:Y:S05]  /*5960*/  BSYNC.RECONVERGENT B6 ;  /* 0x0000000000067941 */ /* 0x000fea0003800200 */
.L_x_92:
[----:B------:R-:W-:Y:S01]  /*5970*/  R2UR UR4, R161 ;  /* 0x00000000a10472ca */ /* 0x000fe200000e0000 */
[----:B------:R-:W-:Y:S01]  /*5980*/  UISETP.NE.U32.AND UP0, UPT, UR60, URZ, UPT ;  /* 0x000000ff3c00728c */ /* 0x000fe2000bf05070 */
[----:B------:R-:W-:Y:S02]  /*5990*/  ISETP.NE.U32.AND P4, PT, R156, RZ, PT ;  /* 0x000000ff9c00720c */ /* 0x000fe40003f85070 */
[----:B------:R-:W-:Y:S01]  /*59a0*/  ISETP.NE.U32.AND P2, PT, RZ, UR46, PT ;  /* 0x0000002eff007c0c */ /* 0x000fe2000bf45070 */
[----:B------:R-:W-:Y:S01]  /*59b0*/  UISETP.NE.AND.EX UP1, UPT, UR61, URZ, UPT, UP0 ;  /* 0x000000ff3d00728c */ /* 0x000fe2000bf25300 */
[----:B------:R-:W-:Y:S01]  /*59c0*/  ISETP.NE.AND.EX P4, PT, R157, RZ, PT, P4 ;  /* 0x000000ff9d00720c */ /* 0x000fe20003f85340 */
[----:B------:R-:W-:Y:S01]  /*59d0*/  UPLOP3.LUT UP0, UPT, UPT, UPT, UPT, 0x40, 0x4 ;  /* 0x000000000004789c */ /* 0x000fe20003f0e870 */
[----:B------:R-:W-:Y:S05]  /*59e0*/  ISETP.NE.AND.EX P2, PT, RZ, UR47, PT, P2 ;  /* 0x0000002fff007c0c */ /* 0x000fea000bf45320 */
[----:B------:R-:W-:Y:S06]  /*59f0*/  UISETP.NE.AND UP2, UPT, UR4, URZ, UPT ;  /* 0x000000ff0400728c */ /* 0x000fec000bf45270 */
[----:B------:R-:W-:Y:S05]  /*5a00*/  PLOP3.LUT P1, PT, PT, PT, UP2, 0x80, 0x8 ;  /* 0x000000000008781c */ /* 0x000fea0003f2f028 */
[----:B------:R-:W-:Y:S06]  /*5a10*/  @UP2 UPLOP3.LUT UP0, UPT, UPT, UPT, UP1, 0x80, 0x8 ;  /* 0x000000000008289c */ /* 0x000fec0003f0f010 */
[----:B------:R-:W-:Y:S01]  /*5a20*/  PLOP3.LUT P0, PT, PT, PT, UP0, 0x80, 0x8 ;  /* 0x000000000008781c */ /* 0x000fe20003f0f008 */
[----:B------:R-:W-:Y:S01]  /*5a30*/  @!UPT UIADD3 URZ, UPT, UPT, URZ, URZ, URZ ;  /* 0x000000fffffff290 */ /* 0x000fe2000fffe0ff */
[----:B------:R-:W-:Y:S11]  /*5a40*/  BRA.U !UP1, `(.L_x_94) ;  /* 0x00000001093c7547 */ /* 0x000ff6000b800000 */
[----:B------:R-:W-:Y:S01]  /*5a50*/  UISETP.NE.U32.AND UP0, UPT, UR46, URZ, UPT ;  /* 0x000000ff2e00728c */ /* 0x000fe2000bf05070 */
[----:B-1----:R-:W-:Y:S01]  /*5a60*/  HFMA2 R0, -RZ, RZ, 0, 5.9604644775390625e-08 ;  /* 0x00000001ff007431 */ /* 0x002fe200000001ff */
[----:B------:R-:W1:Y:S01]  /*5a70*/  LDCU.64 UR8, c[0x0][0x358] ;  /* 0x00006b00ff0877ac */ /* 0x000e620008000a00 */
[----:B------:R-:W-:Y:S01]  /*5a80*/  IMAD.MOV.U32 R158, RZ, RZ, 0x1 ;  /* 0x00000001ff9e7424 */ /* 0x000fe200078e00ff */
[----:B------:R-:W-:Y:S06]  /*5a90*/  UISETP.NE.AND.EX UP0, UPT, UR47, URZ, UPT, UP0 ;  /* 0x000000ff2f00728c */ /* 0x000fec000bf05300 */
[----:B------:R-:W-:Y:S05]  /*5aa0*/  PLOP3.LUT P3, PT, PT, PT, UP0, 0x80, 0x8 ;  /* 0x000000000008781c */ /* 0x000fea0003f6f008 */
[----:B------:R-:W2:Y:S01]  /*5ab0*/  @UP0 LDCU.64 UR4, c[0x0][0x888] ;  /* 0x00011100ff0407ac */ /* 0x000ea20008000a00 */
[----:B------:R-:W-:Y:S07]  /*5ac0*/  @UP0 UIMAD UR6, UR36, UR60, URZ ;  /* 0x0000003c240602a4 */ /* 0x000fee000f8e02ff */
[----:B------:R-:W-:Y:S01]  /*5ad0*/  @!P3 PRMT R158, R0, 0x7610, R158 ;  /* 0x00007610009eb816 */ /* 0x000fe2000000009e */
[----:B--2---:R-:W-:Y:S06]  /*5ae0*/  @UP0 UIMAD.WIDE UR4, UR6, 0x4, UR4 ;  /* 0x00000004060408a5 */ /* 0x004fec000f8e0204 */
[----:B------:R-:W-:Y:S01]  /*5af0*/  IMAD.U32 R2, RZ, RZ, UR4 ;  /* 0x00000004ff027e24 */ /* 0x000fe2000f8e00ff */
[----:B------:R-:W-:Y:S04]  /*5b00*/  MOV R3, UR5 ;  /* 0x0000000500037c02 */ /* 0x000fe80008000f00 */
[----:B------:R-:W2:Y:S01]  /*5b10*/  @!UP0 LDCU UR4, c[0x0][0x880] ;  /* 0x00011000ff0487ac */ /* 0x000ea20008000800 */
[----:B-1---5:R3:W5:Y:S02]  /*5b20*/  @P3 LDG.E R73, desc[UR8][R2.64] ;  /* 0x0000000802493981 */ /* 0x022764000c1e1900 */
[----:B--23--:R-:W-:Y:S02]  /*5b30*/  @!P3 IMAD.U32 R73, RZ, RZ, UR4 ;  /* 0x00000004ff49be24 */ /* 0x00cfe4000f8e00ff */
.L_x_94:
[----:B------:R-:W-:Y:S05]  /*5b40*/  @!P4 BRA `(.L_x_95) ;  /* 0x000000000024c947 */ /* 0x000fea0003800000 */
[----:B------:R-:W-:Y:S01]  /*5b50*/  ISETP.NE.U32.AND P3, PT, R138, RZ, PT ;  /* 0x000000ff8a00720c */ /* 0x000fe20003f65070 */
[----:B------:R-:W2:Y:S03]  /*5b60*/  LDCU.64 UR4, c[0x0][0x358] ;  /* 0x00006b00ff0477ac */ /* 0x000ea60008000a00 */
[----:B------:R-:W-:Y:S11]  /*5b70*/  ISETP.NE.AND.EX P3, PT, R139, RZ, PT, P3 ;  /* 0x000000ff8b00720c */ /* 0x000ff60003f65330 */
[----:B------:R-:W-:Y:S02]  /*5b80*/  @!UPT UIADD3 URZ, UPT, UPT, URZ, URZ, URZ ;  /* 0x000000fffffff290 */ /* 0x000fe4000fffe0ff */
[----:B------:R-:W3:Y:S01]  /*5b90*/  @P3 LDC.64 R2, c[0x0][0x8a8] ;  /* 0x00022a00ff023b82 */ /* 0x000ee20000000a00 */
[----:B-1----:R-:W-:Y:S04]  /*5ba0*/  @P3 IMAD R0, R156, UR36, RZ ;  /* 0x000000249c003c24 */ /* 0x002fe8000f8e02ff */
[----:B---3--:R-:W-:Y:S05]  /*5bb0*/  @P3 IMAD.WIDE R2, R0, 0x4, R2 ;  /* 0x0000000400023825 */ /* 0x008fea00078e0202 */
[----:B--2--5:R2:W5:Y:S02]  /*5bc0*/  @P3 LDG.E R70, desc[UR4][R2.64] ;  /* 0x0000000402463981 */ /* 0x024564000c1e1900 */
[----:B--2---:R-:W3:Y:S02]  /*5bd0*/  @!P3 LDC R70, c[0x0][0x8a0] ;  /* 0x00022800ff46bb82 */ /* 0x004ee40000000800 */
.L_x_95:
[----:B-----5:R-:W-:Y:S01]  /*5be0*/  FSETP.NEU.AND P4, PT, R73, RZ, PT ;  /* 0x000000ff4900720b */ /* 0x020fe20003f8d000 */
[----:B------:R-:W-:Y:S01]  /*5bf0*/  BSSY B1, `(.L_x_96) ;  /* 0x0000047000017945 */ /* 0x000fe20003800000 */
[----:B------:R-:W-:Y:S01]  /*5c00*/  SEL R5, RZ, 0xffffffff, P2 ;  /* 0xffffffffff057807 */ /* 0x000fe20001000000 */
[----:B------:R-:W-:Y:S01]  /*5c10*/  IMAD.MOV.U32 R180, RZ, RZ, 0x1 ;  /* 0x00000001ffb47424 */ /* 0x000fe200078e00ff */
[----:B------:R-:W-:Y:S01]  /*5c20*/  LOP3.LUT P3, RZ, R158, 0xff, RZ, 0xc0, !PT ;  /* 0x000000ff9eff7812 */ /* 0x000fe2000786c0ff */
[----:B------:R-:W-:Y:S01]  /*5c30*/  IMAD R71, R68, 0x100, R69 ;  /* 0x0000010044477824 */ /* 0x000fe200078e0245 */
[----:B-1----:R-:W-:Y:S02]  /*5c40*/  @P1 SEL R0, RZ, 0xffffffff, P4 ;  /* 0xffffffffff001807 */ /* 0x002fe40002000000 */
[----:B------:R-:W-:Y:S02]  /*5c50*/  CS2R R154, SRZ ;  /* 0x00000000009a7805 */ /* 0x000fe4000001ff00 */
[----:B------:R-:W-:Y:S02]  /*5c60*/  LEA R3, R166, UR44, 0x3 ;  /* 0x0000002ca6037c11 */ /* 0x000fe4000f8e18ff */
[----:B------:R-:W-:Y:S02]  /*5c70*/  CS2R R152, SRZ ;  /* 0x0000000000987805 */ /* 0x000fe4000001ff00 */
[----:B------:R-:W-:Y:S02]  /*5c80*/  @P0 SEL R0, R5, R0, !P3 ;  /* 0x0000000005000207 */ /* 0x000fe40005800000 */
[----:B------:R-:W-:Y:S02]  /*5c90*/  CS2R R150, SRZ ;  /* 0x0000000000967805 */ /* 0x000fe4000001ff00 */
[----:B------:R-:W-:Y:S02]  /*5ca0*/  LEA R177, R68, UR44, 0x3 ;  /* 0x0000002c44b17c11 */ /* 0x000fe4000f8e18ff */
[----:B------:R-:W-:Y:S02]  /*5cb0*/  CS2R R148, SRZ ;  /* 0x0000000000947805 */ /* 0x000fe4000001ff00 */
[----:B------:R-:W-:Y:S02]  /*5cc0*/  @P1 LOP3.LUT R0, R0, 0x1, RZ, 0xc0, !PT ;  /* 0x0000000100001812 */ /* 0x000fe400078ec0ff */
[----:B------:R-:W-:Y:S02]  /*5cd0*/  CS2R R146, SRZ ;  /* 0x0000000000927805 */ /* 0x000fe4000001ff00 */
[----:B------:R-:W-:Y:S02]  /*5ce0*/  SHF.L.U32 R4, R168, 0x1f, RZ ;  /* 0x0000001fa8047819 */ /* 0x000fe400000006ff */
[----:B------:R-:W-:Y:S02]  /*5cf0*/  CS2R R144, SRZ ;  /* 0x0000000000907805 */ /* 0x000fe4000001ff00 */
[----:B------:R-:W-:Y:S02]  /*5d00*/  ISETP.NE.U32.OR P6, PT, R0, 0x1, !P1 ;  /* 0x000000010000780c */ /* 0x000fe40004fc5470 */
[----:B------:R-:W-:Y:S02]  /*5d10*/  CS2R R142, SRZ ;  /* 0x00000000008e7805 */ /* 0x000fe4000001ff00 */
[----:B------:R-:W-:Y:S02]  /*5d20*/  PLOP3.LUT P2, PT, PT, PT, UP1, 0x80, 0x8 ;  /* 0x000000000008781c */ /* 0x000fe40003f4f018 */
[----:B------:R-:W-:Y:S02]  /*5d30*/  CS2R R140, SRZ ;  /* 0x00000000008c7805 */ /* 0x000fe4000001ff00 */
[----:B------:R-:W-:Y:S02]  /*5d40*/  SEL R0, RZ, 0xffffffff, P4 ;  /* 0xffffffffff007807 */ /* 0x000fe40002000000 */
[----:B------:R-:W-:Y:S03]  /*5d50*/  P2R R189, PR, RZ, 0x40 ;  /* 0x00000040ffbd7803 */ /* 0x000fe60000000000 */
[----:B------:R-:W-:Y:S04]  /*5d60*/  @P6 SHF.L.U32 R2, R165, 0x1f, RZ ;  /* 0x0000001fa5026819 */ /* 0x000fe800000006ff */
[----:B------:R-:W-:Y:S01]  /*5d70*/  @P2 SEL R0, R5, R0, !P3 ;  /* 0x0000000005002207 */ /* 0x000fe20005800000 */
[----:B------:R-:W1:Y:S03]  /*5d80*/  @P6 SYNCS.PHASECHK.TRANS64.TRYWAIT P1, [R3+URZ+0x50], R2 ;  /* 0x00005002030065a7 */ /* 0x000e6600080211ff */
[----:B------:R-:W-:Y:S04]  /*5d90*/  LOP3.LUT R0, R0, 0x1, RZ, 0xc0, !PT ;  /* 0x0000000100007812 */ /* 0x000fe800078ec0ff */
[----:B------:R-:W-:Y:S04]  /*5da0*/  ISETP.NE.U32.AND P5, PT, R0, 0x1, PT ;  /* 0x000000010000780c */ /* 0x000fe80003fa5070 */
[----:B------:R-:W-:Y:S01]  /*5db0*/  P2R R181, PR, RZ, 0x20 ;  /* 0x00000020ffb57803 */ /* 0x000fe20000000000 */
[----:B------:R2:W4:Y:S01]  /*5dc0*/  SYNCS.PHASECHK.TRANS64.TRYWAIT P0, [R177+URZ+0xc0], R4 ;  /* 0x0000c004b10075a7 */ /* 0x00052200080011ff */
[----:B-1----:R-:W-:Y:S01]  /*5dd0*/  @P6 SEL R180, RZ, 0x1, !P1 ;  /* 0x00000001ffb46807 */ /* 0x002fe20004800000 */
[----:B--2---:R-:W-:Y:S06]  /*5de0*/  @!P6 BRA `(.L_x_97) ;  /* 0x00000000009ce947 */ /* 0x004fec0003800000 */
[----:B------:R-:W-:Y:S01]  /*5df0*/  @P5 IMAD R7, R166, 0x2000, R171 ;  /* 0x00002000a6075824 */ /* 0x000fe200078e02ab */
[----:B------:R-:W1:Y:S01]  /*5e00*/  S2R R0, SR_CgaCtaId ;  /* 0x0000000000007919 */ /* 0x000e620000008800 */
[----:B------:R-:W-:Y:S01]  /*5e10*/  ISETP.NE.AND P1, PT, R180, RZ, PT ;  /* 0x000000ffb400720c */ /* 0x000fe20003f25270 */
[----:B------:R-:W-:Y:S01]  /*5e20*/  BSSY B0, `(.L_x_98) ;  /* 0x0000010000007945 */ /* 0x000fe20003800000 */
[--C-:B------:R-:W-:Y:S01]  /*5e30*/  @P5 IMAD R8, R172, -0x10, R7.reuse ;  /* 0xfffffff0ac085824 */ /* 0x100fe200078e0207 */
[----:B------:R-:W-:Y:S01]  /*5e40*/  CS2R R142, SRZ ;  /* 0x00000000008e7805 */ /* 0x000fe2000001ff00 */
[----:B------:R-:W-:Y:S01]  /*5e50*/  @P5 IMAD R6, R170, -0x10, R7 ;  /* 0xfffffff0aa065824 */ /* 0x000fe200078e0207 */
[----:B------:R-:W-:Y:S01]  /*5e60*/  CS2R R140, SRZ ;  /* 0x00000000008c7805 */ /* 0x000fe2000001ff00 */
[----:B------:R-:W-:Y:S01]  /*5e70*/  @P5 IMAD R5, R169, 0x10, R8 ;  /* 0x00000010a9055824 */ /* 0x000fe200078e0208 */
[----:B------:R-:W-:Y:S02]  /*5e80*/  CS2R R150, SRZ ;  /* 0x0000000000967805 */ /* 0x000fe4000001ff00 */
[----:B------:R-:W-:Y:S02]  /*5e90*/  CS2R R148, SRZ ;  /* 0x0000000000947805 */ /* 0x000fe4000001ff00 */
[----:B------:R-:W-:Y:S02]  /*5ea0*/  CS2R R146, SRZ ;  /* 0x0000000000927805 */ /* 0x000fe4000001ff00 */
[----:B------:R-:W-:Y:S02]  /*5eb0*/  CS2R R144, SRZ ;  /* 0x0000000000907805 */ /* 0x000fe4000001ff00 */
[----:B------:R-:W-:Y:S02]  /*5ec0*/  CS2R R154, SRZ ;  /* 0x00000000009a7805 */ /* 0x000fe4000001ff00 */
[----:B------:R-:W-:Y:S01]  /*5ed0*/  CS2R R152, SRZ ;  /* 0x0000000000987805 */ /* 0x000fe2000001ff00 */
[----:B------:R-:W-:Y:S06]  /*5ee0*/  @P1 BRA `(.L_x_99) ;  /* 0x00000000000c1947 */ /* 0x000fec0003800000 */
[----:B------:R-:W-:Y:S04]  /*5ef0*/  SHF.L.U32 R2, R165, 0x1f, RZ ;  /* 0x0000001fa5027819 */ /* 0x000fe800000006ff */
[----:B------:R-:W2:Y:S02]  /*5f00*/  SYNCS.PHASECHK.TRANS64.TRYWAIT P1, [R3+URZ+0x50], R2 ;  /* 0x00005002030075a7 */ /* 0x000ea400080211ff */
[----:B--2---:R-:W-:Y:S05]  /*5f10*/  @!P1 BRA `(.L_x_100) ;  /* 0x0000006000509947 */ /* 0x004fea0003800000 */
.L_x_99:
[----:B------:R-:W-:Y:S05]  /*5f20*/  BSYNC B0 ;  /* 0x0000000000007941 */ /* 0x000fea0003800000 */
.L_x_98:
[----:B------:R-:W-:Y:S01]  /*5f30*/  ISETP.NE.AND P1, PT, R181, RZ, PT ;  /* 0x000000ffb500720c */ /* 0x000fe20003f25270 */
[----:B--2---:R-:W-:Y:S02]  /*5f40*/  VIADD R3, R3, 0x70 ;  /* 0x0000007003037836 */ /* 0x004fe40000000000 */
[----:B------:R-:W-:Y:S03]  /*5f50*/  VIADD R166, R166, 0x1 ;  /* 0x00000001a6a67836 */ /* 0x000fe60000000000 */
[----:B-1----:R-:W-:Y:S07]  /*5f60*/  PRMT R0, R0, 0x654, R3 ;  /* 0x0000065400007816 */ /* 0x002fee0000000003 */
[----:B------:R1:W2:Y:S04]  /*5f70*/  @P1 LDS.128 R140, [R7] ;  /* 0x00000000078c1984 */ /* 0x0002a80000000c00 */
[----:B------:R1:W1:Y:S04]  /*5f80*/  @P1 LDS.128 R148, [R6+0x20] ;  /* 0x0000200006941984 */ /* 0x0002680000000c00 */
[----:B------:R1:W1:Y:S04]  /*5f90*/  @P1 LDS.128 R144, [R8+0x10] ;  /* 0x0000100008901984 */ /* 0x0002680000000c00 */
[----:B------:R1:W1:Y:S01]  /*5fa0*/  @P1 LDS.128 R152, [R5+0x10] ;  /* 0x0000100005981984 */ /* 0x0002620000000c00 */
[C---:B------:R-:W-:Y:S01]  /*5fb0*/  ISETP.NE.AND P1, PT, R166.reuse, 0x4, PT ;  /* 0x00000004a600780c */ /* 0x040fe20003f25270 */
[----:B------:R-:W-:Y:S01]  /*5fc0*/  @!PT LDS RZ, [RZ] ;  /* 0x00000000fffff984 */ /* 0x000fe20000000800 */
[----:B------:R-:W-:Y:S01]  /*5fd0*/  @!PT LDS RZ, [RZ] ;  /* 0x00000000fffff984 */ /* 0x000fe20000000800 */
[----:B------:R-:W-:Y:S01]  /*5fe0*/  @!PT LDS RZ, [RZ] ;  /* 0x00000000fffff984 */ /* 0x000fe20000000800 */
[----:B------:R-:W-:Y:S01]  /*5ff0*/  @!PT LDS RZ, [RZ] ;  /* 0x00000000fffff984 */ /* 0x000fe20000000800 */
[----:B------:R5:W-:Y:S06]  /*6000*/  MEMBAR.ALL.CTA ;  /* 0x0000000000007992 */ /* 0x000bec0000008000 */
[----:B-----5:R-:W5:Y:S01]  /*6010*/  FENCE.VIEW.ASYNC.S ;  /* 0x00000000000073c6 */ /* 0x020f620000000000 */
[----:B------:R-:W-:Y:S01]  /*6020*/  SEL R166, R166, RZ, P1 ;  /* 0x000000ffa6a67207 */ /* 0x000fe20000800000 */
[----:B-----5:R5:W-:Y:S02]  /*6030*/  SYNCS.ARRIVE.TRANS64.RED.A1T0 RZ, [R0+URZ], RZ ;  /* 0x000000ff00ff79a7 */ /* 0x020be400081004ff */
[----:B-----5:R-:W-:Y:S04]  /*6040*/  SEL R0, RZ, 0x1, P1 ;  /* 0x00000001ff007807 */ /* 0x020fe80000800000 */
[----:B--2---:R-:W-:Y:S02]  /*6050*/  LOP3.LUT R165, R165, R0, RZ, 0x3c, !PT ;  /* 0x00000000a5a57212 */ /* 0x004fe400078e3cff */
.L_x_97:
[----:B------:R-:W-:Y:S05]  /*6060*/  BSYNC B1 ;  /* 0x0000000000017941 */ /* 0x000fea0003800000 */
.L_x_96:
[----:B------:R-:W-:Y:S04]  /*6070*/  SHF.R.U32.HI R0, RZ, 0x15, R71 ;  /* 0x00000015ff007819 */ /* 0x000fe80000011647 */
[----:B------:R-:W-:Y:S01]  /*6080*/  LOP3.LUT P1, RZ, R0, 0x3, R159, 0x48, !PT ;  /* 0x0000000300ff7812 */ /* 0x000fe2000782489f */
[----:B------:R-:W-:Y:S01]  /*6090*/  @!UPT UIADD3 URZ, UPT, UPT, URZ, URZ, URZ ;  /* 0x000000fffffff290 */ /* 0x000fe2000fffe0ff */
[----:B----4-:R-:W-:Y:S11]  /*60a0*/  @P0 BRA `(.L_x_101) ;  /* 0x0000000000080947 */ /* 0x010ff60003800000 */
[----:B------:R-:W2:Y:S02]  /*60b0*/  SYNCS.PHASECHK.TRANS64.TRYWAIT P0, [R177+URZ+0xc0], R4 ;  /* 0x0000c004b10075a7 */ /* 0x000ea400080011ff */
[----:B--2---:R-:W-:Y:S05]  /*60c0*/  @!P0 BRA `(.L_x_102) ;  /* 0x0000005c00f88947 */ /* 0x004fea0003800000 */
.L_x_101:
[----:B------:R-:W-:Y:S04]  /*60d0*/  BSSY.RECONVERGENT B6, `(.L_x_103) ;  /* 0x0000012000067945 */ /* 0x000fe80003800200 */
[----:B------:R-:W-:Y:S05]  /*60e0*/  @!P1 BRA `(.L_x_104) ;  /* 0x0000000000409947 */ /* 0x000fea0003800000 */
[----:B------:R-:W4:Y:S01]  /*60f0*/  LDCU.64 UR8, c[0x4][0x78] ;  /* 0x01000f00ff0877ac */ /* 0x000f220008000a00 */
[----:B------:R-:W-:Y:S01]  /*6100*/  MOV R3, 0x0 ;  /* 0x0000000000037802 */ /* 0x000fe20000000f00 */
[----:B------:R-:W-:Y:S02]  /*6110*/  HFMA2 R12, -RZ, RZ, 0, 5.9604644775390625e-08 ;  /* 0x00000001ff0c7431 */ /* 0x000fe400000001ff */
[----:B-1----:R-:W-:Y:S02]  /*6120*/  IMAD.MOV.U32 R8, RZ, RZ, 0x192 ;  /* 0x00000192ff087424 */ /* 0x002fe400078e00ff */
[----:B------:R-:W-:Y:S01]  /*6130*/  IMAD.MOV.U32 R13, RZ, RZ, RZ ;  /* 0x000000ffff0d7224 */ /* 0x000fe200078e00ff */
[----:B------:R-:W1:Y:S01]  /*6140*/  LDCU.64 UR6, c[0x4][0x80] ;  /* 0x01001000ff0677ac */ /* 0x000e620008000a00 */
[----:B------:R-:W3:Y:S01]  /*6150*/  LDC.64 R2, c[0x4][R3] ;  /* 0x0100000003027b82 */ /* 0x000ee20000000a00 */
[----:B------:R-:W5:Y:S01]  /*6160*/  LDCU.64 UR4, c[0x4][0x18] ;  /* 0x01000300ff0477ac */ /* 0x000f620008000a00 */
[----:B----4-:R-:W-:Y:S01]  /*6170*/  MOV R5, UR9 ;  /* 0x0000000900057c02 */ /* 0x010fe20008000f00 */
[----:B--2---:R-:W-:Y:S01]  /*6180*/  IMAD.U32 R4, RZ, RZ, UR8 ;  /* 0x00000008ff047e24 */ /* 0x004fe2000f8e00ff */
[----:B-1----:R-:W-:Y:S01]  /*6190*/  MOV R7, UR7 ;  /* 0x0000000700077c02 */ /* 0x002fe20008000f00 */
[----:B------:R-:W-:Y:S01]  /*61a0*/  IMAD.U32 R6, RZ, RZ, UR6 ;  /* 0x00000006ff067e24 */ /* 0x000fe2000f8e00ff */
[----:B-----5:R-:W-:Y:S01]  /*61b0*/  MOV R11, UR5 ;  /* 0x00000005000b7c02 */ /* 0x020fe20008000f00 */
[----:B------:R-:W-:Y:S02]  /*61c0*/  IMAD.U32 R10, RZ, RZ, UR4 ;  /* 0x00000004ff0a7e24 */ /* 0x000fe4000f8e00ff */
[----:B------:R-:W-:Y:S07]  /*61d0*/  LEPC R20, `(.L_x_104) ;  /* 0x000000001014794e */ /* 0x000fee0000000000 */
[----:B---3--:R-:W-:Y:S05]  /*61e0*/  CALL.ABS.NOINC R2 ;  /* 0x0000000002007343 */ /* 0x008fea0003c00000 */
.L_x_104:
[----:B------:R-:W-:Y:S05]  /*61f0*/  BSYNC.RECONVERGENT B6 ;  /* 0x0000000000067941 */ /* 0x000fea0003800200 */
.L_x_103:
[-C--:B------:R-:W-:Y:S01]  /*6200*/  F2FP.F16.E4M3.UNPACK_B R74, R140.reuse ;  /* 0x0000008cff4a723e */ /* 0x080fe200020006ff */
[----:B------:R-:W-:Y:S05]  /*6210*/  WARPSYNC.ALL ;  /* 0x0000000000007948 */ /* 0x000fea0003800000 */
[----:B------:R-:W-:Y:S01]  /*6220*/  R2UR UR4, R71 ;  /* 0x00000000470472ca */ /* 0x000fe200000e0000 */
[--C-:B------:R-:W-:Y:S01]  /*6230*/  HADD2.F32 R72, -RZ, R74.reuse.H0_H0 ;  /* 0x2000004aff487230 */ /* 0x100fe20000004100 */
[----:B------:R-:W-:Y:S01]  /*6240*/  F2FP.F16.E4M3.UNPACK_B R76, R140.H1 ;  /* 0x0000008cff4c723e */ /* 0x000fe200030006ff */
[----:B------:R-:W-:Y:S01]  /*6250*/  HADD2.F32 R75, -RZ, R74.H1_H1 ;  /* 0x3000004aff4b7230 */ /* 0x000fe20000004100 */
[-C--:B------:R-:W-:Y:S01]  /*6260*/  F2FP.F16.E4M3.UNPACK_B R78, R141.reuse ;  /* 0x0000008dff4e723e */ /* 0x080fe200020006ff */
[----:B------:R-:W-:Y:S01]  /*6270*/  BSSY.RECONVERGENT B0, `(.L_x_105) ;  /* 0x000011d000007945 */ /* 0x000fe20003800200 */
[----:B------:R-:W-:Y:S01]  /*6280*/  F2FP.F16.E4M3.UNPACK_B R80, R141.H1 ;  /* 0x0000008dff50723e */ /* 0x000fe200030006ff */
[----:B------:R-:W-:Y:S01]  /*6290*/  HADD2.F32 R74, -RZ, R76.H0_H0 ;  /* 0x2000004cff4a7230 */ /* 0x000fe20000004100 */
[-C--:B------:R-:W-:Y:S01]  /*62a0*/  F2FP.F16.E4M3.UNPACK_B R82, R142.reuse ;  /* 0x0000008eff52723e */ /* 0x080fe200020006ff */
[--C-:B------:R-:W-:Y:S01]  /*62b0*/  HADD2.F32 R77, -RZ, R78.reuse.H0_H0 ;  /* 0x2000004eff4d7230 */ /* 0x100fe20000004100 */
[----:B------:R-:W-:Y:S01]  /*62c0*/  F2FP.F16.E4M3.UNPACK_B R84, R142.H1 ;  /* 0x0000008eff54723e */ /* 0x000fe200030006ff */
[----:B------:R-:W-:Y:S01]  /*62d0*/  HADD2.F32 R78, -RZ, R78.H1_H1 ;  /* 0x3000004eff4e7230 */ /* 0x000fe20000004100 */
[-C--:B------:R-:W-:Y:S01]  /*62e0*/  F2FP.F16.E4M3.UNPACK_B R86, R143.reuse ;  /* 0x0000008fff56723e */ /* 0x080fe200020006ff */
[----:B-12---:R-:W3:Y:S01]  /*62f0*/  LDTM.x64 R4, tmem[UR4] ;  /* 0x00000004000479ee */ /* 0x006ee20008340000 */
[----:B------:R-:W-:Y:S01]  /*6300*/  F2FP.F16.E4M3.UNPACK_B R88, R143.H1 ;  /* 0x0000008fff58723e */ /* 0x000fe200030006ff */
[----:B------:R-:W-:Y:S01]  /*6310*/  HADD2.F32 R76, -RZ, R76.H1_H1 ;  /* 0x3000004cff4c7230 */ /* 0x000fe20000004100 */
[-C--:B------:R-:W-:Y:S01]  /*6320*/  F2FP.F16.E4M3.UNPACK_B R90, R144.reuse ;  /* 0x00000090ff5a723e */ /* 0x080fe200020006ff */
[----:B------:R-:W-:Y:S01]  /*6330*/  HADD2.F32 R79, -RZ, R80.H0_H0 ;  /* 0x20000050ff4f7230 */ /* 0x000fe20000004100 */
[----:B------:R-:W-:Y:S01]  /*6340*/  F2FP.F16.E4M3.UNPACK_B R92, R144.H1 ;  /* 0x00000090ff5c723e */ /* 0x000fe200030006ff */
[--C-:B------:R-:W-:Y:S01]  /*6350*/  HADD2.F32 R81, -RZ, R82.reuse.H0_H0 ;  /* 0x20000052ff517230 */ /* 0x100fe20000004100 */
[----:B------:R-:W-:Y:S01]  /*6360*/  SHF.L.U32 R182, R164, 0x4, RZ ;  /* 0x00000004a4b67819 */ /* 0x000fe200000006ff */
[----:B------:R-:W-:Y:S01]  /*6370*/  HADD2.F32 R82, -RZ, R82.H1_H1 ;  /* 0x30000052ff527230 */ /* 0x000fe20000004100 */
[----:B------:R-:W-:Y:S01]  /*6380*/  SHF.L.U32 R188, R163, 0x4, RZ ;  /* 0x00000004a3bc7819 */ /* 0x000fe200000006ff */
[--C-:B------:R-:W-:Y:S01]  /*6390*/  HADD2.F32 R85, -RZ, R86.reuse.H0_H0 ;  /* 0x20000056ff557230 */ /* 0x100fe20000004100 */
[----:B------:R-:W-:Y:S01]  /*63a0*/  IADD3 R176, PT, PT, R171, R182, RZ ;  /* 0x000000b6abb07210 */ /* 0x000fe20007ffe0ff */
[----:B------:R-:W-:Y:S01]  /*63b0*/  HADD2.F32 R86, -RZ, R86.H1_H1 ;  /* 0x30000056ff567230 */ /* 0x000fe20000004100 */
[----:B------:R-:W-:Y:S01]  /*63c0*/  SHF.L.U32 R183, R169, 0x4, RZ ;  /* 0x00000004a9b77819 */ /* 0x000fe200000006ff */
[--C-:B------:R-:W-:Y:S01]  /*63d0*/  HADD2.F32 R89, -RZ, R90.reuse.H0_H0 ;  /* 0x2000005aff597230 */ /* 0x100fe20000004100 */
[----:B------:R-:W-:Y:S01]  /*63e0*/  F2FP.F16.E4M3.UNPACK_B R94, R145 ;  /* 0x00000091ff5e723e */ /* 0x000fe200020006ff */
[----:B------:R-:W-:Y:S01]  /*63f0*/  HADD2.F32 R90, -RZ, R90.H1_H1 ;  /* 0x3000005aff5a7230 */ /* 0x000fe20000004100 */
[----:B------:R-:W-:Y:S01]  /*6400*/  IADD3 R178, PT, PT, R183, R176, RZ ;  /* 0x000000b0b7b27210 */ /* 0x000fe20007ffe0ff */
[----:B------:R-:W-:Y:S01]  /*6410*/  HADD2.F32 R80, -RZ, R80.H1_H1 ;  /* 0x30000050ff507230 */ /* 0x000fe20000004100 */
[----:B------:R-:W-:Y:S01]  /*6420*/  F2FP.F16.E4M3.UNPACK_B R98, R146 ;  /* 0x00000092ff62723e */ /* 0x000fe200020006ff */
[--C-:B------:R-:W-:Y:S01]  /*6430*/  HADD2.F32 R93, -RZ, R94.reuse.H0_H0 ;  /* 0x2000005eff5d7230 */ /* 0x100fe20000004100 */
[----:B------:R-:W-:Y:S01]  /*6440*/  F2FP.F16.E4M3.UNPACK_B R102, R147 ;  /* 0x00000093ff66723e */ /* 0x000fe200020006ff */
[----:B------:R-:W-:Y:S01]  /*6450*/  HADD2.F32 R94, -RZ, R94.H1_H1 ;  /* 0x3000005eff5e7230 */ /* 0x000fe20000004100 */
[----:B------:R-:W-:Y:S01]  /*6460*/  F2FP.F16.E4M3.UNPACK_B R106, R148 ;  /* 0x00000094ff6a723e */ /* 0x000fe200020006ff */
[C---:B---3--:R-:W-:Y:S01]  /*6470*/  FMUL R0, R70.reuse, R4 ;  /* 0x0000000446007220 */ /* 0x048fe20000400000 */
[C---:B------:R-:W-:Y:S01]  /*6480*/  FMUL R2, R70.reuse, R5 ;  /* 0x0000000546027220 */ /* 0x040fe20000400000 */
[C---:B------:R-:W-:Y:S01]  /*6490*/  FMUL R4, R70.reuse, R8 ;  /* 0x0000000846047220 */ /* 0x040fe20000400000 */
[C---:B------:R-:W-:Y:S01]  /*64a0*/  FMUL R5, R70.reuse, R9 ;  /* 0x0000000946057220 */ /* 0x040fe20000400000 */
[C---:B------:R-:W-:Y:S01]  /*64b0*/  FFMA R0, R73.reuse, R72, R0 ;  /* 0x0000004849007223 */ /* 0x040fe20000000000 */
[C---:B------:R-:W-:Y:S01]  /*64c0*/  FFMA R2, R73.reuse, R75, R2 ;  /* 0x0000004b49027223 */ /* 0x040fe20000000002 */
[C---:B------:R-:W-:Y:S01]  /*64d0*/  FMUL R8, R70.reuse, R12 ;  /* 0x0000000c46087220 */ /* 0x040fe20000400000 */
[C---:B------:R-:W-:Y:S01]  /*64e0*/  FMUL R9, R70.reuse, R13 ;  /* 0x0000000d46097220 */ /* 0x040fe20000400000 */
[C---:B------:R-:W-:Y:S01]  /*64f0*/  FMUL R12, R70.reuse, R16 ;  /* 0x00000010460c7220 */ /* 0x040fe20000400000 */
[C---:B------:R-:W-:Y:S01]  /*6500*/  FMUL R13, R70.reuse, R17 ;  /* 0x00000011460d7220 */ /* 0x040fe20000400000 */
[C---:B------:R-:W-:Y:S01]  /*6510*/  FMUL R16, R70.reuse, R20 ;  /* 0x0000001446107220 */ /* 0x040fe20000400000 */
[C---:B------:R-:W-:Y:S01]  /*6520*/  FMUL R17, R70.reuse, R21 ;  /* 0x0000001546117220 */ /* 0x040fe20000400000 */
[C---:B------:R-:W-:Y:S01]  /*6530*/  FMUL R20, R70.reuse, R24 ;  /* 0x0000001846147220 */ /* 0x040fe20000400000 */
[C---:B------:R-:W-:Y:S01]  /*6540*/  FMUL R21, R70.reuse, R25 ;  /* 0x0000001946157220 */ /* 0x040fe20000400000 */
[--C-:B------:R-:W-:Y:S02]  /*6550*/  HADD2.F32 R97, -RZ, R98.reuse.H0_H0 ;  /* 0x20000062ff617230 */ /* 0x100fe40000004100 */
[C---:B------:R-:W-:Y:S01]  /*6560*/  FMUL R24, R70.reuse, R28 ;  /* 0x0000001c46187220 */ /* 0x040fe20000400000 */
[----:B------:R-:W-:Y:S02]  /*6570*/  HADD2.F32 R98, -RZ, R98.H1_H1 ;  /* 0x30000062ff627230 */ /* 0x000fe40000004100 */
[C---:B------:R-:W-:Y:S01]  /*6580*/  FMUL R25, R70.reuse, R29 ;  /* 0x0000001d46197220 */ /* 0x040fe20000400000 */
[--C-:B------:R-:W-:Y:S02]  /*6590*/  HADD2.F32 R101, -RZ, R102.reuse.H0_H0 ;  /* 0x20000066ff657230 */ /* 0x100fe40000004100 */
[C---:B------:R-:W-:Y:S01]  /*65a0*/  FMUL R28, R70.reuse, R32 ;  /* 0x00000020461c7220 */ /* 0x040fe20000400000 */
[----:B------:R-:W-:Y:S02]  /*65b0*/  HADD2.F32 R102, -RZ, R102.H1_H1 ;  /* 0x30000066ff667230 */ /* 0x000fe40000004100 */
[C---:B------:R-:W-:Y:S01]  /*65c0*/  FMUL R29, R70.reuse, R33 ;  /* 0x00000021461d7220 */ /* 0x040fe20000400000 */
[--C-:B------:R-:W-:Y:S02]  /*65d0*/  HADD2.F32 R105, -RZ, R106.reuse.H0_H0 ;  /* 0x2000006aff697230 */ /* 0x100fe40000004100 */
[C---:B------:R-:W-:Y:S01]  /*65e0*/  FMUL R32, R70.reuse, R36 ;  /* 0x0000002446207220 */ /* 0x040fe20000400000 */
[----:B------:R-:W-:Y:S01]  /*65f0*/  F2FP.F16.E4M3.UNPACK_B R96, R145.H1 ;  /* 0x00000091ff60723e */ /* 0x000fe200030006ff */
[----:B------:R-:W-:Y:S02]  /*6600*/  HADD2.F32 R106, -RZ, R106.H1_H1 ;  /* 0x3000006aff6a7230 */ /* 0x000fe40000004100 */
[C---:B------:R-:W-:Y:S01]  /*6610*/  FMUL R33, R70.reuse, R37 ;  /* 0x0000002546217220 */ /* 0x040fe20000400000 */
[C---:B------:R-:W-:Y:S01]  /*6620*/  FMUL R36, R70.reuse, R40 ;  /* 0x0000002846247220 */ /* 0x040fe20000400000 */
[----:B------:R-:W-:Y:S01]  /*6630*/  F2FP.F16.E4M3.UNPACK_B R100, R146.H1 ;  /* 0x00000092ff64723e */ /* 0x000fe200030006ff */
        /* <DEDUP_REMOVED lines=8> */
[----:B------:R-:W-:Y:S01]  /*66c0*/  F2FP.F16.E4M3.UNPACK_B R110, R149 ;  /* 0x00000095ff6e723e */ /* 0x000fe200020006ff */
[C---:B------:R-:W-:Y:S01]  /*66d0*/  FMUL R49, R70.reuse, R53 ;  /* 0x0000003546317220 */ /* 0x040fe20000400000 */
[C---:B------:R-:W-:Y:S01]  /*66e0*/  FMUL R52, R70.reuse, R56 ;  /* 0x0000003846347220 */ /* 0x040fe20000400000 */
[----:B------:R-:W-:Y:S01]  /*66f0*/  F2FP.F16.E4M3.UNPACK_B R112, R149.H1 ;  /* 0x00000095ff70723e */ /* 0x000fe200030006ff */
[C---:B------:R-:W-:Y:S01]  /*6700*/  FMUL R53, R70.reuse, R57 ;  /* 0x0000003946357220 */ /* 0x040fe20000400000 */
[--C-:B------:R-:W-:Y:S02]  /*6710*/  HADD2.F32 R109, -RZ, R110.reuse.H0_H0 ;  /* 0x2000006eff6d7230 */ /* 0x100fe40000004100 */
[C---:B------:R-:W-:Y:S01]  /*6720*/  FMUL R56, R70.reuse, R60 ;  /* 0x0000003c46387220 */ /* 0x040fe20000400000 */
[----:B------:R-:W-:Y:S01]  /*6730*/  F2FP.F16.E4M3.UNPACK_B R114, R150 ;  /* 0x00000096ff72723e */ /* 0x000fe200020006ff */
[----:B------:R-:W-:Y:S02]  /*6740*/  HADD2.F32 R110, -RZ, R110.H1_H1 ;  /* 0x3000006eff6e7230 */ /* 0x000fe40000004100 */
[C---:B------:R-:W-:Y:S01]  /*6750*/  FMUL R57, R70.reuse, R61 ;  /* 0x0000003d46397220 */ /* 0x040fe20000400000 */
[C---:B------:R-:W-:Y:S01]  /*6760*/  FMUL R60, R70.reuse, R64 ;  /* 0x00000040463c7220 */ /* 0x040fe20000400000 */
[----:B------:R-:W-:Y:S01]  /*6770*/  F2FP.F16.E4M3.UNPACK_B R116, R150.H1 ;  /* 0x00000096ff74723e */ /* 0x000fe200030006ff */
[--C-:B------:R-:W-:Y:S02]  /*6780*/  HADD2.F32 R113, -RZ, R114.reuse.H0_H0 ;  /* 0x20000072ff717230 */ /* 0x100fe40000004100 */
[C---:B------:R-:W-:Y:S01]  /*6790*/  FMUL R61, R70.reuse, R65 ;  /* 0x00000041463d7220 */ /* 0x040fe20000400000 */
[----:B------:R-:W-:Y:S02]  /*67a0*/  HADD2.F32 R114, -RZ, R114.H1_H1 ;  /* 0x30000072ff727230 */ /* 0x000fe40000004100 */
[C---:B------:R-:W-:Y:S01]  /*67b0*/  FMUL R3, R70.reuse, R6 ;  /* 0x0000000646037220 */ /* 0x040fe20000400000 */
[----:B------:R-:W-:Y:S01]  /*67c0*/  F2FP.F16.E4M3.UNPACK_B R118, R151 ;  /* 0x00000097ff76723e */ /* 0x000fe200020006ff */
[C---:B------:R-:W-:Y:S01]  /*67d0*/  FMUL R7, R70.reuse, R7 ;  /* 0x0000000746077220 */ /* 0x040fe20000400000 */
[C---:B------:R-:W-:Y:S01]  /*67e0*/  FMUL R6, R70.reuse, R10 ;  /* 0x0000000a46067220 */ /* 0x040fe20000400000 */
[----:B------:R-:W-:Y:S01]  /*67f0*/  F2FP.F16.E4M3.UNPACK_B R120, R151.H1 ;  /* 0x00000097ff78723e */ /* 0x000fe200030006ff */
[C---:B------:R-:W-:Y:S01]  /*6800*/  FFMA R3, R73.reuse, R74, R3 ;  /* 0x0000004a49037223 */ /* 0x040fe20000000003 */
[C---:B------:R-:W-:Y:S01]  /*6810*/  FFMA R7, R73.reuse, R76, R7 ;  /* 0x0000004c49077223 */ /* 0x040fe20000000007 */
[----:B------:R-:W-:Y:S01]  /*6820*/  F2FP.F16.E4M3.UNPACK_B R122, R152 ;  /* 0x00000098ff7a723e */ /* 0x000fe200020006ff */
[C---:B------:R-:W-:Y:S01]  /*6830*/  FFMA R4, R73.reuse, R77, R4 ;  /* 0x0000004d49047223 */ /* 0x040fe20000000004 */
[C---:B------:R-:W-:Y:S01]  /*6840*/  FFMA R5, R73.reuse, R78, R5 ;  /* 0x0000004e49057223 */ /* 0x040fe20000000005 */
[----:B------:R-:W-:Y:S01]  /*6850*/  F2FP.F16.E4M3.UNPACK_B R124, R152.H1 ;  /* 0x00000098ff7c723e */ /* 0x000fe200030006ff */
[----:B------:R-:W-:Y:S01]  /*6860*/  FFMA R6, R73, R79, R6 ;  /* 0x0000004f49067223 */ /* 0x000fe20000000006 */
[----:B------:R-:W-:Y:S01]  /*6870*/  F2FP.SATFINITE.E4M3.F32.PACK_AB_MERGE_C R179, R7, R3, RZ ;  /* 0x0000000307b3723e */ /* 0x000fe200048070ff */
[----:B------:R-:W-:Y:S02]  /*6880*/  HADD2.F32 R117, -RZ, R118.H0_H0 ;  /* 0x20000076ff757230 */ /* 0x000fe40000004100 */
[----:B------:R-:W-:Y:S01]  /*6890*/  FMUL R11, R70, R11 ;  /* 0x0000000b460b7220 */ /* 0x000fe20000400000 */
[----:B------:R-:W-:Y:S01]  /*68a0*/  HADD2.F32 R83, -RZ, R84.H0_H0 ;  /* 0x20000054ff537230 */ /* 0x000fe20000004100 */
[----:B------:R-:W-:Y:S01]  /*68b0*/  F2FP.SATFINITE.E4M3.F32.PACK_AB_MERGE_C R184, R2, R0, R179 ;  /* 0x0000000002b8723e */ /* 0x000fe200048070b3 */
[----:B------:R-:W-:Y:S01]  /*68c0*/  HADD2.F32 R118, -RZ, R118.H1_H1 ;  /* 0x30000076ff767230 */ /* 0x000fe20000004100 */
[----:B------:R-:W-:Y:S01]  /*68d0*/  IADD3 R179, PT, PT, R171, R188, RZ ;  /* 0x000000bcabb37210 */ /* 0x000fe20007ffe0ff */
[C---:B------:R-:W-:Y:S01]  /*68e0*/  FFMA R11, R73.reuse, R80, R11 ;  /* 0x00000050490b7223 */ /* 0x040fe2000000000b */
[C---:B------:R-:W-:Y:S01]  /*68f0*/  FFMA R8, R73.reuse, R81, R8 ;  /* 0x0000005149087223 */ /* 0x040fe20000000008 */
[----:B------:R-:W-:Y:S01]  /*6900*/  FFMA R9, R73, R82, R9 ;  /* 0x0000005249097223 */ /* 0x000fe20000000009 */
[----:B------:R-:W-:Y:S02]  /*6910*/  HADD2.F32 R121, -RZ, R122.H0_H0 ;  /* 0x2000007aff797230 */ /* 0x000fe40000004100 */
[C---:B------:R-:W-:Y:S01]  /*6920*/  FMUL R10, R70.reuse, R14 ;  /* 0x0000000e460a7220 */ /* 0x040fe20000400000 */
[----:B------:R-:W-:Y:S01]  /*6930*/  HADD2.F32 R84, -RZ, R84.H1_H1 ;  /* 0x30000054ff547230 */ /* 0x000fe20000004100 */
[----:B------:R-:W-:Y:S01]  /*6940*/  F2FP.SATFINITE.E4M3.F32.PACK_AB_MERGE_C R185, R11, R6, RZ ;  /* 0x000000060bb9723e */ /* 0x000fe200048070ff */
[----:B------:R-:W-:Y:S02]  /*6950*/  HADD2.F32 R122, -RZ, R122.H1_H1 ;  /* 0x3000007aff7a7230 */ /* 0x000fe40000004100 */
[----:B------:R-:W-:Y:S01]  /*6960*/  FFMA R10, R73, R83, R10 ;  /* 0x00000053490a7223 */ /* 0x000fe2000000000a */
[C---:B------:R-:W-:Y:S01]  /*6970*/  FMUL R15, R70.reuse, R15 ;  /* 0x0000000f460f7220 */ /* 0x040fe20000400000 */
[--C-:B------:R-:W-:Y:S01]  /*6980*/  HADD2.F32 R87, -RZ, R88.reuse.H0_H0 ;  /* 0x20000058ff577230 */ /* 0x100fe20000004100 */
[----:B------:R-:W-:Y:S01]  /*6990*/  F2FP.SATFINITE.E4M3.F32.PACK_AB_MERGE_C R185, R5, R4, R185 ;  /* 0x0000000405b9723e */ /* 0x000fe200048070b9 */
[----:B------:R-:W-:Y:S02]  /*69a0*/  HADD2.F32 R88, -RZ, R88.H1_H1 ;  /* 0x30000058ff587230 */ /* 0x000fe40000004100 */
[C---:B------:R-:W-:Y:S01]  /*69b0*/  FFMA R15, R73.reuse, R84, R15 ;  /* 0x00000054490f7223 */ /* 0x040fe2000000000f */
[C---:B------:R-:W-:Y:S01]  /*69c0*/  FFMA R12, R73.reuse, R85, R12 ;  /* 0x00000055490c7223 */ /* 0x040fe2000000000c */
[----:B------:R-:W-:Y:S01]  /*69d0*/  FFMA R13, R73, R86, R13 ;  /* 0x00000056490d7223 */ /* 0x000fe2000000000d */
[C---:B------:R-:W-:Y:S01]  /*69e0*/  FMUL R14, R70.reuse, R18 ;  /* 0x00000012460e7220 */ /* 0x040fe20000400000 */
[----:B------:R-:W-:Y:S01]  /*69f0*/  F2FP.F16.E4M3.UNPACK_B R126, R153 ;  /* 0x00000099ff7e723e */ /* 0x000fe200020006ff */
[C---:B------:R-:W-:Y:S01]  /*6a00*/  FMUL R19, R70.reuse, R19 ;  /* 0x0000001346137220 */ /* 0x040fe20000400000 */
[----:B------:R-:W-:Y:S01]  /*6a10*/  HADD2.F32 R91, -RZ, R92.H0_H0 ;  /* 0x2000005cff5b7230 */ /* 0x000fe20000004100 */
[----:B------:R-:W-:Y:S01]  /*6a20*/  F2FP.SATFINITE.E4M3.F32.PACK_AB_MERGE_C R186, R15, R10, RZ ;  /* 0x0000000a0fba723e */ /* 0x000fe200048070ff */
[C---:B------:R-:W-:Y:S01]  /*6a30*/  FFMA R14, R73.reuse, R87, R14 ;  /* 0x00000057490e7223 */ /* 0x040fe2000000000e */
[C---:B------:R-:W-:Y:S01]  /*6a40*/  FFMA R19, R73.reuse, R88, R19 ;  /* 0x0000005849137223 */ /* 0x040fe20000000013 */
[C---:B------:R-:W-:Y:S01]  /*6a50*/  FFMA R16, R73.reuse, R89, R16 ;  /* 0x0000005949107223 */ /* 0x040fe20000000010 */
[----:B------:R-:W-:Y:S01]  /*6a60*/  F2FP.F16.E4M3.UNPACK_B R128, R153.H1 ;  /* 0x00000099ff80723e */ /* 0x000fe200030006ff */
[----:B------:R-:W-:Y:S01]  /*6a70*/  FFMA R17, R73, R90, R17 ;  /* 0x0000005a49117223 */ /* 0x000fe20000000011 */
[----:B------:R-:W-:Y:S01]  /*6a80*/  F2FP.SATFINITE.E4M3.F32.PACK_AB_MERGE_C R186, R9, R8, R186 ;  /* 0x0000000809ba723e */ /* 0x000fe200048070ba */
[--C-:B------:R-:W-:Y:S01]  /*6a90*/  HADD2.F32 R125, -RZ, R126.reuse.H0_H0 ;  /* 0x2000007eff7d7230 */ /* 0x100fe20000004100 */
[----:B------:R-:W-:Y:S01]  /*6aa0*/  F2FP.SATFINITE.E4M3.F32.PACK_AB_MERGE_C R187, R19, R14, RZ ;  /* 0x0000000e13bb723e */ /* 0x000fe200048070ff */
[----:B------:R-:W-:Y:S02]  /*6ab0*/  HADD2.F32 R126, -RZ, R126.H1_H1 ;  /* 0x3000007eff7e7230 */ /* 0x000fe40000004100 */
[C---:B------:R-:W-:Y:S01]  /*6ac0*/  FMUL R18, R70.reuse, R22 ;  /* 0x0000001646127220 */ /* 0x040fe20000400000 */
[----:B------:R-:W-:Y:S01]  /*6ad0*/  HADD2.F32 R92, -RZ, R92.H1_H1 ;  /* 0x3000005cff5c7230 */ /* 0x000fe20000004100 */
[----:B------:R-:W-:Y:S01]  /*6ae0*/  F2FP.SATFINITE.E4M3.F32.PACK_AB_MERGE_C R187, R13, R12, R187 ;  /* 0x0000000c0dbb723e */ /* 0x000fe200048070bb */
[C---:B------:R-:W-:Y:S01]  /*6af0*/  FMUL R23, R70.reuse, R23 ;  /* 0x0000001746177220 */ /* 0x040fe20000400000 */
[--C-:B------:R-:W-:Y:S02]  /*6b00*/  HADD2.F32 R95, -RZ, R96.reuse.H0_H0 ;  /* 0x20000060ff5f7230 */ /* 0x100fe40000004100 */
[C---:B------:R-:W-:Y:S01]  /*6b10*/  FFMA R18, R73.reuse, R91, R18 ;  /* 0x0000005b49127223 */ /* 0x040fe20000000012 */
[----:B------:R-:W-:Y:S01]  /*6b20*/  HADD2.F32 R96, -RZ, R96.H1_H1 ;  /* 0x30000060ff607230 */ /* 0x000fe20000004100 */
[----:B------:R1:W-:Y:S01]  /*6b30*/  STS.128 [R137+UR44+0x8200], R184 ;  /* 0x008200b889007988 */ /* 0x0003e20008000c2c */
        /* <DEDUP_REMOVED lines=48> */
[----:B------:R1:W-:Y:S01]  /*6e40*/  STS.128 [R176+0x8010], R192 ;  /* 0x008010c0b0007388 */ /* 0x0003e20000000c00 */
[C---:B------:R-:W-:Y:S01]  /*6e50*/  FFMA R39, R73.reuse, R108, R39 ;  /* 0x0000006c49277223 */ /* 0x040fe20000000027 */
[C---:B------:R-:W-:Y:S01]  /*6e60*/  FFMA R36, R73.reuse, R109, R36 ;  /* 0x0000006d49247223 */ /* 0x040fe20000000024 */
[----:B------:R-:W-:Y:S01]  /*6e70*/  FFMA R37, R73, R110, R37 ;  /* 0x0000006e49257223 */ /* 0x000fe20000000025 */
[----:B------:R-:W-:Y:S01]  /*6e80*/  FMUL R38, R70, R42 ;  /* 0x0000002a46267220 */ /* 0x000fe20000400000 */
[----:B------:R-:W-:Y:S01]  /*6e90*/  ISETP.NE.AND P0, PT, R174, RZ, PT ;  /* 0x000000ffae00720c */ /* 0x000fe20003f05270 */
[C---:B------:R-:W-:Y:S01]  /*6ea0*/  FMUL R43, R70.reuse, R43 ;  /* 0x0000002b462b7220 */ /* 0x040fe20000400000 */
[--C-:B------:R-:W-:Y:S01]  /*6eb0*/  HADD2.F32 R115, -RZ, R116.reuse.H0_H0 ;  /* 0x20000074ff737230 */ /* 0x100fe20000004100 */
[----:B------:R-:W-:Y:S01]  /*6ec0*/  F2FP.SATFINITE.E4M3.F32.PACK_AB_MERGE_C R196, R39, R34, RZ ;  /* 0x0000002227c4723e */ /* 0x000fe200048070ff */
[C---:B------:R-:W-:Y:S01]  /*6ed0*/  FFMA R38, R73.reuse, R111, R38 ;  /* 0x0000006f49267223 */ /* 0x040fe20000000026 */
[C---:B------:R-:W-:Y:S01]  /*6ee0*/  FFMA R43, R73.reuse, R112, R43 ;  /* 0x00000070492b7223 */ /* 0x040fe2000000002b */
[----:B------:R-:W-:Y:S01]  /*6ef0*/  FFMA R40, R73, R113, R40 ;  /* 0x0000007149287223 */ /* 0x000fe20000000028 */
[----:B------:R-:W-:Y:S01]  /*6f00*/  F2FP.SATFINITE.E4M3.F32.PACK_AB_MERGE_C R196, R33, R32, R196 ;  /* 0x0000002021c4723e */ /* 0x000fe200048070c4 */
[----:B------:R-:W-:Y:S01]  /*6f10*/  FFMA R41, R73, R114, R41 ;  /* 0x0000007249297223 */ /* 0x000fe20000000029 */
[----:B------:R-:W-:Y:S01]  /*6f20*/  HADD2.F32 R116, -RZ, R116.H1_H1 ;  /* 0x30000074ff747230 */ /* 0x000fe20000004100 */
[----:B------:R-:W-:Y:S01]  /*6f30*/  F2FP.SATFINITE.E4M3.F32.PACK_AB_MERGE_C R197, R43, R38, RZ ;  /* 0x000000262bc5723e */ /* 0x000fe200048070ff */
[C---:B------:R-:W-:Y:S01]  /*6f40*/  FMUL R42, R70.reuse, R46 ;  /* 0x0000002e462a7220 */ /* 0x040fe20000400000 */
[C---:B------:R-:W-:Y:S01]  /*6f50*/  FMUL R47, R70.reuse, R47 ;  /* 0x0000002f462f7220 */ /* 0x040fe20000400000 */
[--C-:B------:R-:W-:Y:S01]  /*6f60*/  HADD2.F32 R119, -RZ, R120.reuse.H0_H0 ;  /* 0x20000078ff777230 */ /* 0x100fe20000004100 */
[----:B------:R-:W-:Y:S01]  /*6f70*/  F2FP.SATFINITE.E4M3.F32.PACK_AB_MERGE_C R197, R37, R36, R197 ;  /* 0x0000002425c5723e */ /* 0x000fe200048070c5 */
[C---:B------:R-:W-:Y:S01]  /*6f80*/  FFMA R42, R73.reuse, R115, R42 ;  /* 0x00000073492a7223 */ /* 0x040fe2000000002a */
[C---:B------:R-:W-:Y:S01]  /*6f90*/  FFMA R47, R73.reuse, R116, R47 ;  /* 0x00000074492f7223 */ /* 0x040fe2000000002f */
[----:B------:R-:W-:Y:S01]  /*6fa0*/  FFMA R44, R73, R117, R44 ;  /* 0x00000075492c7223 */ /* 0x000fe2000000002c */
[----:B------:R-:W-:Y:S01]  /*6fb0*/  ISETP.NE.AND P6, PT, R189, RZ, PT ;  /* 0x000000ffbd00720c */ /* 0x000fe20003fc5270 */
[----:B------:R-:W-:Y:S01]  /*6fc0*/  FFMA R45, R73, R118, R45 ;  /* 0x00000076492d7223 */ /* 0x000fe2000000002d */
[----:B------:R-:W-:Y:S01]  /*6fd0*/  HADD2.F32 R120, -RZ, R120.H1_H1 ;  /* 0x30000078ff787230 */ /* 0x000fe20000004100 */
[----:B------:R-:W-:Y:S01]  /*6fe0*/  F2FP.SATFINITE.E4M3.F32.PACK_AB_MERGE_C R198, R47, R42, RZ ;  /* 0x0000002a2fc6723e */ /* 0x000fe200048070ff */
[C---:B------:R-:W-:Y:S01]  /*6ff0*/  FMUL R46, R70.reuse, R50 ;  /* 0x00000032462e7220 */ /* 0x040fe20000400000 */
[C---:B------:R-:W-:Y:S01]  /*7000*/  FMUL R51, R70.reuse, R51 ;  /* 0x0000003346337220 */ /* 0x040fe20000400000 */
[--C-:B------:R-:W-:Y:S02]  /*7010*/  HADD2.F32 R123, -RZ, R124.reuse.H0_H0 ;  /* 0x2000007cff7b7230 */ /* 0x100fe40000004100 */
[C---:B------:R-:W-:Y:S01]  /*7020*/  FMUL R50, R70.reuse, R54 ;  /* 0x0000003646327220 */ /* 0x040fe20000400000 */
[C---:B------:R-:W-:Y:S01]  /*7030*/  FFMA R46, R73.reuse, R119, R46 ;  /* 0x00000077492e7223 */ /* 0x040fe2000000002e */
[----:B------:R-:W-:Y:S02]  /*7040*/  HADD2.F32 R124, -RZ, R124.H1_H1 ;  /* 0x3000007cff7c7230 */ /* 0x000fe40000004100 */
[C---:B------:R-:W-:Y:S01]  /*7050*/  FFMA R51, R73.reuse, R120, R51 ;  /* 0x0000007849337223 */ /* 0x040fe20000000033 */
[C---:B------:R-:W-:Y:S01]  /*7060*/  FMUL R55, R70.reuse, R55 ;  /* 0x0000003746377220 */ /* 0x040fe20000400000 */
[C---:B------:R-:W-:Y:S01]  /*7070*/  FFMA R48, R73.reuse, R121, R48 ;  /* 0x0000007949307223 */ /* 0x040fe20000000030 */
[C---:B------:R-:W-:Y:S01]  /*7080*/  FFMA R49, R73.reuse, R122, R49 ;  /* 0x0000007a49317223 */ /* 0x040fe20000000031 */
[--C-:B------:R-:W-:Y:S02]  /*7090*/  HADD2.F32 R127, -RZ, R128.reuse.H0_H0 ;  /* 0x20000080ff7f7230 */ /* 0x100fe40000004100 */
[C---:B------:R-:W-:Y:S01]  /*70a0*/  FFMA R50, R73.reuse, R123, R50 ;  /* 0x0000007b49327223 */ /* 0x040fe20000000032 */
[----:B------:R-:W-:Y:S02]  /*70b0*/  HADD2.F32 R128, -RZ, R128.H1_H1 ;  /* 0x30000080ff807230 */ /* 0x000fe40000004100 */
[C---:B------:R-:W-:Y:S01]  /*70c0*/  FMUL R54, R70.reuse, R58 ;  /* 0x0000003a46367220 */ /* 0x040fe20000400000 */
        /* <DEDUP_REMOVED lines=16> */
[----:B------:R-:W-:Y:S01]  /*71d0*/  FFMA R63, R73, R132, R63 ;  /* 0x00000084493f7223 */ /* 0x000fe2000000003f */
[----:B------:R-:W-:Y:S01]  /*71e0*/  FMUL R67, R70, R67 ;  /* 0x0000004346437220 */ /* 0x000fe20000400000 */
[----:B------:R-:W-:Y:S01]  /*71f0*/  F2FP.SATFINITE.E4M3.F32.PACK_AB_MERGE_C R199, R51, R46, RZ ;  /* 0x0000002e33c7723e */ /* 0x000fe200048070ff */
[C---:B------:R-:W-:Y:S01]  /*7200*/  FFMA R60, R73.reuse, R133, R60 ;  /* 0x00000085493c7223 */ /* 0x040fe2000000003c */
[C---:B------:R-:W-:Y:S01]  /*7210*/  FFMA R61, R73.reuse, R134, R61 ;  /* 0x00000086493d7223 */ /* 0x040fe2000000003d */
[C---:B------:R-:W-:Y:S01]  /*7220*/  FFMA R62, R73.reuse, R135, R62 ;  /* 0x00000087493e7223 */ /* 0x040fe2000000003e */
[----:B------:R-:W-:Y:S01]  /*7230*/  FFMA R67, R73, R136, R67 ;  /* 0x0000008849437223 */ /* 0x000fe20000000043 */
[----:B------:R-:W-:Y:S02]  /*7240*/  F2FP.SATFINITE.E4M3.F32.PACK_AB_MERGE_C R198, R41, R40, R198 ;  /* 0x0000002829c6723e */ /* 0x000fe400048070c6 */
[----:B------:R-:W-:Y:S02]  /*7250*/  F2FP.SATFINITE.E4M3.F32.PACK_AB_MERGE_C R199, R45, R44, R199 ;  /* 0x0000002c2dc7723e */ /* 0x000fe400048070c7 */
[----:B------:R-:W-:Y:S02]  /*7260*/  F2FP.SATFINITE.E4M3.F32.PACK_AB_MERGE_C R200, R55, R50, RZ ;  /* 0x0000003237c8723e */ /* 0x000fe400048070ff */
[----:B------:R-:W-:Y:S01]  /*7270*/  F2FP.SATFINITE.E4M3.F32.PACK_AB_MERGE_C R201, R59, R54, RZ ;  /* 0x000000363bc9723e */ /* 0x000fe200048070ff */
[----:B------:R1:W-:Y:S01]  /*7280*/  STS.128 [R179+0x8020], R196 ;  /* 0x008020c4b3007388 */ /* 0x0003e20000000c00 */
[----:B------:R-:W-:Y:S02]  /*7290*/  F2FP.SATFINITE.E4M3.F32.PACK_AB_MERGE_C R202, R63, R58, RZ ;  /* 0x0000003a3fca723e */ /* 0x000fe400048070ff */
[----:B------:R-:W-:Y:S02]  /*72a0*/  F2FP.SATFINITE.E4M3.F32.PACK_AB_MERGE_C R203, R67, R62, RZ ;  /* 0x0000003e43cb723e */ /* 0x000fe400048070ff */
[----:B------:R-:W-:Y:S02]  /*72b0*/  F2FP.SATFINITE.E4M3.F32.PACK_AB_MERGE_C R200, R49, R48, R200 ;  /* 0x0000003031c8723e */ /* 0x000fe400048070c8 */
[----:B------:R-:W-:Y:S02]  /*72c0*/  F2FP.SATFINITE.E4M3.F32.PACK_AB_MERGE_C R201, R53, R52, R201 ;  /* 0x0000003435c9723e */ /* 0x000fe400048070c9 */
[----:B------:R-:W-:Y:S02]  /*72d0*/  F2FP.SATFINITE.E4M3.F32.PACK_AB_MERGE_C R202, R57, R56, R202 ;  /* 0x0000003839ca723e */ /* 0x000fe400048070ca */
[----:B------:R-:W-:Y:S02]  /*72e0*/  F2FP.SATFINITE.E4M3.F32.PACK_AB_MERGE_C R203, R61, R60, R203 ;  /* 0x0000003c3dcb723e */ /* 0x000fe400048070cb */
[----:B------:R-:W-:Y:S02]  /*72f0*/  LEA R190, R166, UR44, 0x3 ;  /* 0x0000002ca6be7c11 */ /* 0x000fe4000f8e18ff */
[----:B------:R-:W-:Y:S01]  /*7300*/  @P6 SHF.L.U32 R191, R165, 0x1f, RZ ;  /* 0x0000001fa5bf6819 */ /* 0x000fe200000006ff */
[----:B------:R1:W-:Y:S01]  /*7310*/  STS.128 [R178+0x8010], R200 ;  /* 0x008010c8b2007388 */ /* 0x0003e20000000c00 */
[----:B------:R-:W-:Y:S01]  /*7320*/  @!PT LDS RZ, [RZ] ;  /* 0x00000000fffff984 */ /* 0x000fe20000000800 */
[----:B------:R-:W-:Y:S01]  /*7330*/  @!PT LDS RZ, [RZ] ;  /* 0x00000000fffff984 */ /* 0x000fe20000000800 */
[----:B------:R-:W-:Y:S01]  /*7340*/  @!PT LDS RZ, [RZ] ;  /* 0x00000000fffff984 */ /* 0x000fe20000000800 */
[----:B------:R-:W-:Y:S01]  /*7350*/  @!PT LDS RZ, [RZ] ;  /* 0x00000000fffff984 */ /* 0x000fe20000000800 */
[----:B------:R2:W-:Y:S07]  /*7360*/  MEMBAR.ALL.CTA ;  /* 0x0000000000007992 */ /* 0x0005ee0000008000 */
[----:B--2---:R-:W2:Y:S02]  /*7370*/  FENCE.VIEW.ASYNC.S ;  /* 0x00000000000073c6 */ /* 0x004ea40000000000 */
[----:B--2---:R-:W-:Y:S06]  /*7380*/  BAR.SYNC.DEFER_BLOCKING 0x1, 0x80 ;  /* 0x0042000000007b1d */ /* 0x004fec0000010000 */
[----:B------:R-:W-:Y:S05]  /*7390*/  @P0 BRA `(.L_x_106) ;  /* 0x0000000000280947 */ /* 0x000fea0003800000 */
[----:B------:R-:W-:Y:S01]  /*73a0*/  UIADD3 UR4, UPT, UPT, UR44, 0x8200, URZ ;  /* 0x000082002c047890 */ /* 0x000fe2000fffe0ff */
[----:B------:R-:W-:Y:S05]  /*73b0*/  UMOV UR51, UR36 ;  /* 0x0000002400337c82 */ /* 0x000fea0008000000 */
[----:B------:R-:W-:Y:S01]  /*73c0*/  MOV R173, UR4 ;  /* 0x0000000400ad7c02 */ /* 0x000fe20008000f00 */
[----:B------:R-:W-:Y:S03]  /*73d0*/  UIADD3 UR4, UP0, UPT, UR62, 0x680, URZ ;  /* 0x000006803e047890 */ /* 0x000fe6000ff1e0ff */
[----:B------:R-:W-:Y:S01]  /*73e0*/  R2UR UR48, R173 ;  /* 0x00000000ad3072ca */ /* 0x000fe200000e0000 */
[----:B------:R-:W-:Y:S11]  /*73f0*/  UIADD3.X UR5, UPT, UPT, URZ, UR63, URZ, UP0, !UPT ;  /* 0x0000003fff057290 */ /* 0x000ff600087fe4ff */
[----:B------:R-:W-:Y:S01]  /*7400*/  @!UPT UIADD3 URZ, UPT, UPT, URZ, URZ, URZ ;  /* 0x000000fffffff290 */ /* 0x000fe2000fffe0ff */
[----:B------:R2:W-:Y:S01]  /*7410*/  UTMASTG.3D [UR48], [UR4] ;  /* 0x00000030040073b5 */ /* 0x0005e20008010000 */
[----:B------:R0:W-:Y:S01]  /*7420*/  UTMACMDFLUSH ;  /* 0x00000000000079b7 */ /* 0x0001e20000000000 */
[----:B--2---:R-:W-:Y:S04]  /*7430*/  DEPBAR.LE SB0, 0x1 ;  /* 0x000080400000791a */ /* 0x004fe80000000000 */
.L_x_106:
[----:B------:R-:W-:Y:S05]  /*7440*/  BSYNC.RECONVERGENT B0 ;  /* 0x0000000000007941 */ /* 0x000fea0003800200 */
.L_x_105:
[----:B------:R-:W-:Y:S06]  /*7450*/  BAR.SYNC.DEFER_BLOCKING 0x1, 0x80 ;  /* 0x0042000000007b1d */ /* 0x000fec0000010000 */
[----:B------:R-:W2:Y:S01]  /*7460*/  @P6 SYNCS.PHASECHK.TRANS64.TRYWAIT P0, [R190+URZ+0x50], R191 ;  /* 0x000050bfbe0065a7 */ /* 0x000ea200080011ff */
[----:B------:R-:W-:Y:S01]  /*7470*/  BSSY B1, `(.L_x_107) ;  /* 0x0000023000017945 */ /* 0x000fe20003800000 */
[----:B--2---:R-:W-:Y:S03]  /*7480*/  @P6 SEL R180, RZ, 0x1, !P0 ;  /* 0x00000001ffb46807 */ /* 0x004fe60004000000 */
[----:B------:R-:W-:Y:S05]  /*7490*/  @!P6 BRA `(.L_x_108) ;  /* 0x000000000080e947 */ /* 0x000fea0003800000 */
[----:B------:R-:W-:Y:S01]  /*74a0*/  ISETP.NE.AND P1, PT, R181, RZ, PT ;  /* 0x000000ffb500720c */ /* 0x000fe20003f25270 */
[----:B------:R-:W2:Y:S01]  /*74b0*/  S2R R0, SR_CgaCtaId ;  /* 0x0000000000007919 */ /* 0x000ea20000008800 */
[----:B------:R-:W-:Y:S01]  /*74c0*/  ISETP.NE.AND P0, PT, R180, RZ, PT ;  /* 0x000000ffb400720c */ /* 0x000fe20003f05270 */
[----:B------:R-:W-:Y:S10]  /*74d0*/  BSSY B0, `(.L_x_109) ;  /* 0x0000009000007945 */ /* 0x000ff40003800000 */
[----:B------:R-:W-:Y:S04]  /*74e0*/  @P1 IMAD R3, R166, 0x2000, R171 ;  /* 0x00002000a6031824 */ /* 0x000fe800078e02ab */
[C---:B------:R-:W-:Y:S01]  /*74f0*/  @P1 IMAD.IADD R6, R3.reuse, 0x1, R182 ;  /* 0x0000000103061824 */ /* 0x040fe200078e02b6 */
[----:B------:R-:W-:Y:S03]  /*7500*/  @P1 IADD3 R4, PT, PT, R3, R188, RZ ;  /* 0x000000bc03041210 */ /* 0x000fe60007ffe0ff */
[----:B------:R-:W-:Y:S01]  /*7510*/  @P1 IMAD.IADD R2, R183, 0x1, R6 ;  /* 0x00000001b7021824 */ /* 0x000fe200078e0206 */
[----:B------:R-:W-:Y:S06]  /*7520*/  @P0 BRA `(.L_x_110) ;  /* 0x00000000000c0947 */ /* 0x000fec0003800000 */
[----:B------:R-:W-:Y:S04]  /*7530*/  SHF.L.U32 R5, R165, 0x1f, RZ ;  /* 0x0000001fa5057819 */ /* 0x000fe800000006ff */
[----:B------:R-:W3:Y:S02]  /*7540*/  SYNCS.PHASECHK.TRANS64.TRYWAIT P0, [R190+URZ+0x50], R5 ;  /* 0x00005005be0075a7 */ /* 0x000ee400080011ff */
[----:B---3--:R-:W-:Y:S05]  /*7550*/  @!P0 BRA `(.L_x_111) ;  /* 0x0000004800e88947 */ /* 0x008fea0003800000 */
.L_x_110:
[----:B------:R-:W-:Y:S05]  /*7560*/  BSYNC B0 ;  /* 0x0000000000007941 */ /* 0x000fea0003800000 */
.L_x_109:
[----:B------:R-:W-:Y:S01]  /*7570*/  ISETP.NE.AND P0, PT, R181, RZ, PT ;  /* 0x000000ffb500720c */ /* 0x000fe20003f05270 */
[----:B---3--:R-:W-:Y:S02]  /*7580*/  VIADD R5, R190, 0x70 ;  /* 0x00000070be057836 */ /* 0x008fe40000000000 */
[----:B------:R-:W-:Y:S03]  /*7590*/  VIADD R166, R166, 0x1 ;  /* 0x00000001a6a67836 */ /* 0x000fe60000000000 */
[----:B--2---:R-:W-:Y:S07]  /*75a0*/  PRMT R0, R0, 0x654, R5 ;  /* 0x0000065400007816 */ /* 0x004fee0000000005 */
[----:B------:R2:W3:Y:S04]  /*75b0*/  @P0 LDS.128 R140, [R3] ;  /* 0x00000000038c0984 */ /* 0x0004e80000000c00 */
[----:B------:R2:W4:Y:S04]  /*75c0*/  @P0 LDS.128 R148, [R4+0x20] ;  /* 0x0000200004940984 */ /* 0x0005280000000c00 */
        /* <DEDUP_REMOVED lines=12> */
[----:B--234-:R-:W-:Y:S02]  /*7690*/  LOP3.LUT R165, R165, R0, RZ, 0x3c, !PT ;  /* 0x00000000a5a57212 */ /* 0x01cfe400078e3cff */
.L_x_108:
[----:B------:R-:W-:Y:S05]  /*76a0*/  BSYNC B1 ;  /* 0x0000000000017941 */ /* 0x000fea0003800000 */
.L_x_107:
[----:B------:R-:W-:Y:S01]  /*76b0*/  VIADD R0, R71, 0x40 ;  /* 0x0000004047007836 */ /* 0x000fe20000000000 */
[----:B------:R-:W-:Y:S04]  /*76c0*/  BSSY.RECONVERGENT B6, `(.L_x_112) ;  /* 0x0000015000067945 */ /* 0x000fe80003800200 */
[----:B------:R-:W-:Y:S04]  /*76d0*/  SHF.R.U32.HI R0, RZ, 0x15, R0 ;  /* 0x00000015ff007819 */ /* 0x000fe80000011600 */
[----:B------:R-:W-:Y:S11]  /*76e0*/  LOP3.LUT P0, RZ, R0, 0x3, R159, 0x48, !PT ;  /* 0x0000000300ff7812 */ /* 0x000ff6000780489f */
[----:B------:R-:W-:Y:S02]  /*76f0*/  @!UPT UIADD3 URZ, UPT, UPT, URZ, URZ, URZ ;  /* 0x000000fffffff290 */ /* 0x000fe4000fffe0ff */
        /* <DEDUP_REMOVED lines=8> */
[----:B------:R-:W5:Y:S01]  /*7780*/  LDCU.64 UR4, c[0x4][0x18] ;  /* 0x01000300ff0477ac */ /* 0x000f620008000a00 */
[----:B--2---:R-:W-:Y:S01]  /*7790*/  MOV R5, UR9 ;  /* 0x0000000900057c02 */ /* 0x004fe20008000f00 */
[----:B------:R-:W-:Y:S01]  /*77a0*/  IMAD.U32 R4, RZ, RZ, UR8 ;  /* 0x00000008ff047e24 */ /* 0x000fe2000f8e00ff */
[----:B---3--:R-:W-:Y:S01]  /*77b0*/  MOV R7, UR7 ;  /* 0x0000000700077c02 */ /* 0x008fe20008000f00 */
[----:B------:R-:W-:Y:S01]  /*77c0*/  IMAD.U32 R6, RZ, RZ, UR6 ;  /* 0x00000006ff067e24 */ /* 0x000fe2000f8e00ff */
[----:B-----5:R-:W-:Y:S01]  /*77d0*/  MOV R11, UR5 ;  /* 0x00000005000b7c02 */ /* 0x020fe20008000f00 */
[----:B------:R-:W-:Y:S02]  /*77e0*/  IMAD.U32 R10, RZ, RZ, UR4 ;  /* 0x00000004ff0a7e24 */ /* 0x000fe4000f8e00ff */
[----:B------:R-:W-:Y:S07]  /*77f0*/  LEPC R20, `(.L_x_113) ;  /* 0x000000001014794e */ /* 0x000fee0000000000 */
[----:B-1--4-:R-:W-:Y:S05]  /*7800*/  CALL.ABS.NOINC R2 ;  /* 0x0000000002007343 */ /* 0x012fea0003c00000 */
.L_x_113:
[----:B------:R-:W-:Y:S05]  /*7810*/  BSYNC.RECONVERGENT B6 ;  /* 0x0000000000067941 */ /* 0x000fea0003800200 */
.L_x_112:
[----:B------:R-:W-:Y:S01]  /*7820*/  F2FP.F16.E4M3.UNPACK_B R4, R141 ;  /* 0x0000008dff04723e */ /* 0x000fe200020006ff */
[----:B------:R-:W-:Y:S05]  /*7830*/  WARPSYNC.ALL ;  /* 0x0000000000007948 */ /* 0x000fea0003800000 */
[----:B------:R-:W-:Y:S01]  /*7840*/  R2UR UR4, R71 ;  /* 0x00000000470472ca */ /* 0x000fe200000e0000 */
[--C-:B------:R-:W-:Y:S01]  /*7850*/  HADD2.F32 R78, -RZ, R4.reuse.H0_H0 ;  /* 0x20000004ff4e7230 */ /* 0x100fe20000004100 */
[-C--:B------:R-:W-:Y:S01]  /*7860*/  F2FP.F16.E4M3.UNPACK_B R0, R140.reuse ;  /* 0x0000008cff00723e */ /* 0x080fe200020006ff */
[----:B------:R-:W-:Y:S01]  /*7870*/  HADD2.F32 R75, -RZ, R4.H1_H1 ;  /* 0x30000004ff4b7230 */ /* 0x000fe20000004100 */
[----:B------:R-:W-:Y:S01]  /*7880*/  F2FP.F16.E4M3.UNPACK_B R4, R143 ;  /* 0x0000008fff04723e */ /* 0x000fe200020006ff */
[----:B------:R-:W-:Y:S01]  /*7890*/  BSSY.RECONVERGENT B0, `(.L_x_114) ;  /* 0x0000116000007945 */ /* 0x000fe20003800200 */
[----:B------:R-:W-:Y:S01]  /*78a0*/  F2FP.F16.E4M3.UNPACK_B R3, R140.H1 ;  /* 0x0000008cff03723e */ /* 0x000fe200030006ff */
[--C-:B------:R-:W-:Y:S01]  /*78b0*/  HADD2.F32 R2, -RZ, R0.reuse.H0_H0 ;  /* 0x20000000ff027230 */ /* 0x100fe20000004100 */
[----:B-1----:R-:W-:Y:S01]  /*78c0*/  F2FP.F16.E4M3.UNPACK_B R127, R154 ;  /* 0x0000009aff7f723e */ /* 0x002fe200020006ff */
[----:B------:R-:W-:Y:S01]  /*78d0*/  HADD2.F32 R72, -RZ, R0.H1_H1 ;  /* 0x30000000ff487230 */ /* 0x000fe20000004100 */
[----:B------:R-:W-:Y:S01]  /*78e0*/  F2FP.F16.E4M3.UNPACK_B R0, R141.H1 ;  /* 0x0000008dff00723e */ /* 0x000fe200030006ff */
[--C-:B------:R-:W-:Y:S01]  /*78f0*/  HADD2.F32 R74, -RZ, R3.reuse.H0_H0 ;  /* 0x20000003ff4a7230 */ /* 0x100fe20000004100 */
[----:B------:R-:W-:Y:S01]  /*7900*/  F2FP.F16.E4M3.UNPACK_B R117, R151.H1 ;  /* 0x00000097ff75723e */ /* 0x000fe200030006ff */
[----:B------:R-:W-:Y:S01]  /*7910*/  HADD2.F32 R76, -RZ, R3.H1_H1 ;  /* 0x30000003ff4c7230 */ /* 0x000fe20000004100 */
[-C--:B------:R-:W-:Y:S01]  /*7920*/  F2FP.F16.E4M3.UNPACK_B R3, R142.reuse ;  /* 0x0000008eff03723e */ /* 0x080fe200020006ff */
[--C-:B------:R-:W-:Y:S01]  /*7930*/  HADD2.F32 R80, -RZ, R0.reuse.H0_H0 ;  /* 0x20000000ff507230 */ /* 0x100fe20000004100 */
[----:B------:R-:W-:Y:S01]  /*7940*/  ISETP.NE.AND P0, PT, R174, RZ, PT ;  /* 0x000000ffae00720c */ /* 0x000fe20003f05270 */
[----:B------:R-:W-:Y:S01]  /*7950*/  HADD2.F32 R77, -RZ, R0.H1_H1 ;  /* 0x30000000ff4d7230 */ /* 0x000fe20000004100 */
[----:B------:R-:W-:Y:S01]  /*7960*/  F2FP.F16.E4M3.UNPACK_B R0, R142.H1 ;  /* 0x0000008eff00723e */ /* 0x000fe200030006ff */
[--C-:B------:R-:W-:Y:S01]  /*7970*/  HADD2.F32 R82, -RZ, R3.reuse.H0_H0 ;  /* 0x20000003ff527230 */ /* 0x100fe20000004100 */
[----:B------:R-:W-:Y:S01]  /*7980*/  ISETP.NE.AND P6, PT, R189, RZ, PT ;  /* 0x000000ffbd00720c */ /* 0x000fe20003fc5270 */
[----:B------:R-:W-:Y:S01]  /*7990*/  HADD2.F32 R79, -RZ, R3.H1_H1 ;  /* 0x30000003ff4f7230 */ /* 0x000fe20000004100 */
[----:B------:R-:W-:Y:S01]  /*79a0*/  F2FP.F16.E4M3.UNPACK_B R3, R143.H1 ;  /* 0x0000008fff03723e */ /* 0x000fe200030006ff */
[--C-:B------:R-:W-:Y:S02]  /*79b0*/  HADD2.F32 R84, -RZ, R0.reuse.H0_H0 ;  /* 0x20000000ff547230 */ /* 0x100fe40000004100 */
[----:B------:R-:W-:Y:S01]  /*79c0*/  HADD2.F32 R81, -RZ, R0.H1_H1 ;  /* 0x30000000ff517230 */ /* 0x000fe20000004100 */
[-C--:B------:R-:W-:Y:S01]  /*79d0*/  F2FP.F16.E4M3.UNPACK_B R0, R144.reuse ;  /* 0x00000090ff00723e */ /* 0x080fe200020006ff */
[--C-:B------:R-:W-:Y:S02]  /*79e0*/  HADD2.F32 R86, -RZ, R4.reuse.H0_H0 ;  /* 0x20000004ff567230 */ /* 0x100fe40000004100 */
[----:B------:R-:W-:Y:S01]  /*79f0*/  HADD2.F32 R83, -RZ, R4.H1_H1 ;  /* 0x30000004ff537230 */ /* 0x000fe20000004100 */
[-C--:B------:R-:W-:Y:S01]  /*7a00*/  F2FP.F16.E4M3.UNPACK_B R4, R145.reuse ;  /* 0x00000091ff04723e */ /* 0x080fe200020006ff */
[--C-:B------:R-:W-:Y:S02]  /*7a10*/  HADD2.F32 R90, -RZ, R0.reuse.H0_H0 ;  /* 0x20000000ff5a7230 */ /* 0x100fe40000004100 */
[----:B------:R-:W-:Y:S01]  /*7a20*/  HADD2.F32 R87, -RZ, R0.H1_H1 ;  /* 0x30000000ff577230 */ /* 0x000fe20000004100 */
[----:B------:R-:W-:Y:S01]  /*7a30*/  F2FP.F16.E4M3.UNPACK_B R0, R145.H1 ;  /* 0x00000091ff00723e */ /* 0x000fe200030006ff */
[--C-:B------:R-:W-:Y:S02]  /*7a40*/  HADD2.F32 R88, -RZ, R3.reuse.H0_H0 ;  /* 0x20000003ff587230 */ /* 0x100fe40000004100 */
[----:B------:R-:W-:Y:S01]  /*7a50*/  HADD2.F32 R85, -RZ, R3.H1_H1 ;  /* 0x30000003ff557230 */ /* 0x000fe20000004100 */
[----:B------:R-:W-:Y:S01]  /*7a60*/  F2FP.F16.E4M3.UNPACK_B R3, R144.H1 ;  /* 0x00000090ff03723e */ /* 0x000fe200030006ff */
[--C-:B------:R-:W-:Y:S02]  /*7a70*/  HADD2.F32 R96, -RZ, R0.reuse.H0_H0 ;  /* 0x20000000ff607230 */ /* 0x100fe40000004100 */
[----:B------:R-:W-:Y:S01]  /*7a80*/  HADD2.F32 R93, -RZ, R0.H1_H1 ;  /* 0x30000000ff5d7230 */ /* 0x000fe20000004100 */
[-C--:B------:R-:W-:Y:S01]  /*7a90*/  F2FP.F16.E4M3.UNPACK_B R0, R146.reuse.H1 ;  /* 0x00000092ff00723e */ /* 0x080fe200030006ff */
[--C-:B------:R-:W-:Y:S02]  /*7aa0*/  HADD2.F32 R94, -RZ, R4.reuse.H0_H0 ;  /* 0x20000004ff5e7230 */ /* 0x100fe40000004100 */
[----:B------:R-:W-:Y:S01]  /*7ab0*/  HADD2.F32 R91, -RZ, R4.H1_H1 ;  /* 0x30000004ff5b7230 */ /* 0x000fe20000004100 */
[----:B------:R-:W-:Y:S01]  /*7ac0*/  F2FP.F16.E4M3.UNPACK_B R4, R147 ;  /* 0x00000093ff04723e */ /* 0x000fe200020006ff */
[--C-:B------:R-:W-:Y:S02]  /*7ad0*/  HADD2.F32 R92, -RZ, R3.reuse.H0_H0 ;  /* 0x20000003ff5c7230 */ /* 0x100fe40000004100 */
[----:B------:R-:W-:Y:S01]  /*7ae0*/  HADD2.F32 R89, -RZ, R3.H1_H1 ;  /* 0x30000003ff597230 */ /* 0x000fe20000004100 */
[----:B------:R-:W-:Y:S01]  /*7af0*/  F2FP.F16.E4M3.UNPACK_B R3, R146 ;  /* 0x00000092ff03723e */ /* 0x000fe200020006ff */
[--C-:B------:R-:W-:Y:S02]  /*7b00*/  HADD2.F32 R100, -RZ, R0.reuse.H0_H0 ;  /* 0x20000000ff647230 */ /* 0x100fe40000004100 */
[----:B------:R-:W-:Y:S01]  /*7b10*/  HADD2.F32 R97, -RZ, R0.H1_H1 ;  /* 0x30000000ff617230 */ /* 0x000fe20000004100 */
[-C--:B------:R-:W-:Y:S01]  /*7b20*/  F2FP.F16.E4M3.UNPACK_B R0, R148.reuse ;  /* 0x00000094ff00723e */ /* 0x080fe200020006ff */
[--C-:B------:R-:W-:Y:S02]  /*7b30*/  HADD2.F32 R102, -RZ, R4.reuse.H0_H0 ;  /* 0x20000004ff667230 */ /* 0x100fe40000004100 */
[----:B------:R-:W-:Y:S01]  /*7b40*/  HADD2.F32 R99, -RZ, R4.H1_H1 ;  /* 0x30000004ff637230 */ /* 0x000fe20000004100 */
[----:B------:R-:W-:Y:S01]  /*7b50*/  F2FP.F16.E4M3.UNPACK_B R4, R149 ;  /* 0x00000095ff04723e */ /* 0x000fe200020006ff */
[--C-:B------:R-:W-:Y:S02]  /*7b60*/  HADD2.F32 R98, -RZ, R3.reuse.H0_H0 ;  /* 0x20000003ff627230 */ /* 0x100fe40000004100 */
[----:B------:R-:W-:Y:S01]  /*7b70*/  HADD2.F32 R95, -RZ, R3.H1_H1 ;  /* 0x30000003ff5f7230 */ /* 0x000fe20000004100 */
[----:B------:R-:W-:Y:S01]  /*7b80*/  F2FP.F16.E4M3.UNPACK_B R3, R147.H1 ;  /* 0x00000093ff03723e */ /* 0x000fe200030006ff */
[--C-:B------:R-:W-:Y:S02]  /*7b90*/  HADD2.F32 R106, -RZ, R0.reuse.H0_H0 ;  /* 0x20000000ff6a7230 */ /* 0x100fe40000004100 */
[----:B------:R-:W-:Y:S01]  /*7ba0*/  HADD2.F32 R103, -RZ, R0.H1_H1 ;  /* 0x30000000ff677230 */ /* 0x000fe20000004100 */
[----:B------:R-:W-:Y:S01]  /*7bb0*/  F2FP.F16.E4M3.UNPACK_B R0, R148.H1 ;  /* 0x00000094ff00723e */ /* 0x000fe200030006ff */
[--C-:B------:R-:W-:Y:S02]  /*7bc0*/  HADD2.F32 R110, -RZ, R4.reuse.H0_H0 ;  /* 0x20000004ff6e7230 */ /* 0x100fe40000004100 */
[----:B------:R-:W-:Y:S02]  /*7bd0*/  HADD2.F32 R107, -RZ, R4.H1_H1 ;  /* 0x30000004ff6b7230 */ /* 0x000fe40000004100 */
[--C-:B------:R-:W-:Y:S01]  /*7be0*/  HADD2.F32 R104, -RZ, R3.reuse.H0_H0 ;  /* 0x20000003ff687230 */ /* 0x100fe20000004100 */
[----:B------:R-:W1:Y:S01]  /*7bf0*/  LDTM.x64 R4, tmem[UR4+0x40] ;  /* 0x00004004000479ee */ /* 0x000e620008340000 */
[----:B------:R-:W-:Y:S01]  /*7c00*/  HADD2.F32 R101, -RZ, R3.H1_H1 ;  /* 0x30000003ff657230 */ /* 0x000fe20000004100 */
[----:B------:R-:W-:Y:S01]  /*7c10*/  F2FP.F16.E4M3.UNPACK_B R3, R149.H1 ;  /* 0x00000095ff03723e */ /* 0x000fe200030006ff */
        /* <DEDUP_REMOVED lines=14> */
[----:B------:R-:W-:Y:S01]  /*7d00*/  F2FP.F16.E4M3.UNPACK_B R0, R152.H1 ;  /* 0x00000098ff00723e */ /* 0x000fe200030006ff */
[--C-:B------:R-:W-:Y:S02]  /*7d10*/  HADD2.F32 R122, -RZ, R3.reuse.H0_H0 ;  /* 0x20000003ff7a7230 */ /* 0x100fe40000004100 */
[C---:B-1----:R-:W-:Y:S01]  /*7d20*/  FMUL R7, R70.reuse, R7 ;  /* 0x0000000746077220 */ /* 0x042fe20000400000 */
        /* <DEDUP_REMOVED lines=10> */
[C---:B------:R-:W-:Y:S01]  /*7dd0*/  FMUL R0, R70.reuse, R4 ;  /* 0x0000000446007220 */ /* 0x040fe20000400000 */
[--C-:B------:R-:W-:Y:S01]  /*7de0*/  HADD2.F32 R130, -RZ, R127.reuse.H0_H0 ;  /* 0x2000007fff827230 */ /* 0x100fe20000004100 */
[----:B------:R-:W-:Y:S01]  /*7df0*/  F2FP.F16.E4M3.UNPACK_B R4, R155 ;  /* 0x0000009bff04723e */ /* 0x000fe200020006ff */
[----:B------:R-:W-:Y:S02]  /*7e00*/  HADD2.F32 R127, -RZ, R127.H1_H1 ;  /* 0x3000007fff7f7230 */ /* 0x000fe40000004100 */
[C---:B------:R-:W-:Y:S01]  /*7e10*/  FFMA R0, R73.reuse, R2, R0 ;  /* 0x0000000249007223 */ /* 0x040fe20000000000 */
[C---:B------:R-:W-:Y:S01]  /*7e20*/  FMUL R2, R70.reuse, R5 ;  /* 0x0000000546027220 */ /* 0x040fe20000400000 */
[--C-:B------:R-:W-:Y:S01]  /*7e30*/  HADD2.F32 R132, -RZ, R3.reuse.H0_H0 ;  /* 0x20000003ff847230 */ /* 0x100fe20000004100 */
[----:B------:R-:W-:Y:S01]  /*7e40*/  F2FP.F16.E4M3.UNPACK_B R5, R155.H1 ;  /* 0x0000009bff05723e */ /* 0x000fe200030006ff */
[----:B------:R-:W-:Y:S02]  /*7e50*/  HADD2.F32 R129, -RZ, R3.H1_H1 ;  /* 0x30000003ff817230 */ /* 0x000fe40000004100 */
[C---:B------:R-:W-:Y:S01]  /*7e60*/  FFMA R2, R73.reuse, R72, R2 ;  /* 0x0000004849027223 */ /* 0x040fe20000000002 */
[--C-:B------:R-:W-:Y:S02]  /*7e70*/  HADD2.F32 R72, -RZ, R4.reuse.H0_H0 ;  /* 0x20000004ff487230 */ /* 0x100fe40000004100 */
[C---:B------:R-:W-:Y:S01]  /*7e80*/  FMUL R3, R70.reuse, R6 ;  /* 0x0000000646037220 */ /* 0x040fe20000400000 */
[----:B------:R-:W-:Y:S02]  /*7e90*/  HADD2.F32 R131, -RZ, R4.H1_H1 ;  /* 0x30000004ff837230 */ /* 0x000fe40000004100 */
[C---:B------:R-:W-:Y:S01]  /*7ea0*/  FMUL R4, R70.reuse, R9 ;  /* 0x0000000946047220 */ /* 0x040fe20000400000 */
[--C-:B------:R-:W-:Y:S02]  /*7eb0*/  HADD2.F32 R133, -RZ, R5.reuse.H1_H1 ;  /* 0x30000005ff857230 */ /* 0x100fe40000004100 */
[C---:B------:R-:W-:Y:S01]  /*7ec0*/  FFMA R3, R73.reuse, R74, R3 ;  /* 0x0000004a49037223 */ /* 0x040fe20000000003 */
[----:B------:R-:W-:Y:S01]  /*7ed0*/  FFMA R7, R73, R76, R7 ;  /* 0x0000004c49077223 */ /* 0x000fe20000000007 */
[----:B------:R-:W-:Y:S02]  /*7ee0*/  HADD2.F32 R74, -RZ, R5.H0_H0 ;  /* 0x20000005ff4a7230 */ /* 0x000fe40000004100 */
[C---:B------:R-:W-:Y:S01]  /*7ef0*/  FMUL R5, R70.reuse, R10 ;  /* 0x0000000a46057220 */ /* 0x040fe20000400000 */
[C---:B------:R-:W-:Y:S01]  /*7f00*/  FMUL R6, R70.reuse, R11 ;  /* 0x0000000b46067220 */ /* 0x040fe20000400000 */
[C---:B------:R-:W-:Y:S01]  /*7f10*/  FMUL R11, R70.reuse, R16 ;  /* 0x00000010460b7220 */ /* 0x040fe20000400000 */
[----:B------:R-:W-:Y:S01]  /*7f20*/  F2FP.SATFINITE.E4M3.F32.PACK_AB_MERGE_C R135, R7, R3, RZ ;  /* 0x000000030787723e */ /* 0x000fe200048070ff */
[C---:B------:R-:W-:Y:S01]  /*7f30*/  FMUL R3, R70.reuse, R8 ;  /* 0x0000000846037220 */ /* 0x040fe20000400000 */
[C---:B------:R-:W-:Y:S01]  /*7f40*/  FMUL R7, R70.reuse, R12 ;  /* 0x0000000c46077220 */ /* 0x040fe20000400000 */
[C---:B------:R-:W-:Y:S01]  /*7f50*/  FMUL R8, R70.reuse, R13 ;  /* 0x0000000d46087220 */ /* 0x040fe20000400000 */
[C---:B------:R-:W-:Y:S01]  /*7f60*/  FMUL R12, R70.reuse, R17 ;  /* 0x00000011460c7220 */ /* 0x040fe20000400000 */
[C---:B------:R-:W-:Y:S01]  /*7f70*/  FFMA R3, R73.reuse, R78, R3 ;  /* 0x0000004e49037223 */ /* 0x040fe20000000003 */
[C---:B------:R-:W-:Y:S01]  /*7f80*/  FFMA R4, R73.reuse, R75, R4 ;  /* 0x0000004b49047223 */ /* 0x040fe20000000004 */
[C---:B------:R-:W-:Y:S01]  /*7f90*/  FFMA R5, R73.reuse, R80, R5 ;  /* 0x0000005049057223 */ /* 0x040fe20000000005 */
[C---:B------:R-:W-:Y:S01]  /*7fa0*/  FFMA R6, R73.reuse, R77, R6 ;  /* 0x0000004d49067223 */ /* 0x040fe20000000006 */
[C---:B------:R-:W-:Y:S01]  /*7fb0*/  FFMA R7, R73.reuse, R82, R7 ;  /* 0x0000005249077223 */ /* 0x040fe20000000007 */
[C---:B------:R-:W-:Y:S01]  /*7fc0*/  FFMA R8, R73.reuse, R79, R8 ;  /* 0x0000004f49087223 */ /* 0x040fe20000000008 */
[C---:B------:R-:W-:Y:S01]  /*7fd0*/  FMUL R16, R70.reuse, R21 ;  /* 0x0000001546107220 */ /* 0x040fe20000400000 */
[----:B------:R-:W-:Y:S01]  /*7fe0*/  FMUL R9, R70, R14 ;  /* 0x0000000e46097220 */ /* 0x000fe20000400000 */
[----:B------:R-:W-:Y:S01]  /*7ff0*/  F2FP.SATFINITE.E4M3.F32.PACK_AB_MERGE_C R5, R6, R5, RZ ;  /* 0x000000050605723e */ /* 0x000fe200048070ff */
[C---:B------:R-:W-:Y:S01]  /*8000*/  FMUL R10, R70.reuse, R15 ;  /* 0x0000000f460a7220 */ /* 0x040fe20000400000 */
[C---:B------:R-:W-:Y:S01]  /*8010*/  FMUL R15, R70.reuse, R20 ;  /* 0x00000014460f7220 */ /* 0x040fe20000400000 */
[C---:B------:R-:W-:Y:S01]  /*8020*/  FFMA R9, R73.reuse, R84, R9 ;  /* 0x0000005449097223 */ /* 0x040fe20000000009 */
[C---:B------:R-:W-:Y:S01]  /*8030*/  FMUL R20, R70.reuse, R25 ;  /* 0x0000001946147220 */ /* 0x040fe20000400000 */
[C---:B------:R-:W-:Y:S01]  /*8040*/  FFMA R10, R73.reuse, R81, R10 ;  /* 0x00000051490a7223 */ /* 0x040fe2000000000a */
[C---:B------:R-:W-:Y:S01]  /*8050*/  FFMA R11, R73.reuse, R86, R11 ;  /* 0x00000056490b7223 */ /* 0x040fe2000000000b */
[C---:B------:R-:W-:Y:S01]  /*8060*/  FFMA R12, R73.reuse, R83, R12 ;  /* 0x00000053490c7223 */ /* 0x040fe2000000000c */
[C---:B------:R-:W-:Y:S01]  /*8070*/  FMUL R13, R70.reuse, R18 ;  /* 0x00000012460d7220 */ /* 0x040fe20000400000 */
[----:B------:R-:W-:Y:S01]  /*8080*/  FMUL R14, R70, R19 ;  /* 0x00000013460e7220 */ /* 0x000fe20000400000 */
[----:B------:R-:W-:Y:S01]  /*8090*/  F2FP.SATFINITE.E4M3.F32.PACK_AB_MERGE_C R9, R10, R9, RZ ;  /* 0x000000090a09723e */ /* 0x000fe200048070ff */
[C---:B------:R-:W-:Y:S01]  /*80a0*/  FMUL R19, R70.reuse, R24 ;  /* 0x0000001846137220 */ /* 0x040fe20000400000 */
        /* <DEDUP_REMOVED lines=17> */
[----:B------:R-:W-:Y:S01]  /*81c0*/  FMUL R27, R70, R32 ;  /* 0x00000020461b7220 */ /* 0x000fe20000400000 */
[C---:B------:R-:W-:Y:S01]  /*81d0*/  FFMA R21, R73.reuse, R96, R21 ;  /* 0x0000006049157223 */ /* 0x040fe20000000015 */
[C---:B------:R-:W-:Y:S01]  /*81e0*/  FFMA R22, R73.reuse, R93, R22 ;  /* 0x0000005d49167223 */ /* 0x040fe20000000016 */
[----:B------:R-:W-:Y:S01]  /*81f0*/  F2FP.SATFINITE.E4M3.F32.PACK_AB_MERGE_C R16, R16, R15, R17 ;  /* 0x0000000f1010723e */ /* 0x000fe20004807011 */
[C---:B------:R-:W-:Y:S01]  /*8200*/  FFMA R23, R73.reuse, R98, R23 ;  /* 0x0000006249177223 */ /* 0x040fe20000000017 */
[C---:B------:R-:W-:Y:S01]  /*8210*/  FFMA R24, R73.reuse, R95, R24 ;  /* 0x0000005f49187223 */ /* 0x040fe20000000018 */
[----:B------:R-:W-:Y:S01]  /*8220*/  FMUL R32, R70, R37 ;  /* 0x0000002546207220 */ /* 0x000fe20000400000 */
[----:B------:R-:W-:Y:S01]  /*8230*/  F2FP.SATFINITE.E4M3.F32.PACK_AB_MERGE_C R21, R22, R21, RZ ;  /* 0x000000151615723e */ /* 0x000fe200048070ff */
[C---:B------:R-:W-:Y:S01]  /*8240*/  FMUL R25, R70.reuse, R30 ;  /* 0x0000001e46197220 */ /* 0x040fe20000400000 */
[C---:B------:R-:W-:Y:S01]  /*8250*/  FMUL R26, R70.reuse, R31 ;  /* 0x0000001f461a7220 */ /* 0x040fe20000400000 */
[----:B------:R-:W-:Y:S01]  /*8260*/  FMUL R31, R70, R36 ;  /* 0x00000024461f7220 */ /* 0x000fe20000400000 */
[----:B------:R-:W-:Y:S01]  /*8270*/  F2FP.SATFINITE.E4M3.F32.PACK_AB_MERGE_C R17, R20, R19, R21 ;  /* 0x000000131411723e */ /* 0x000fe20004807015 */
        /* <DEDUP_REMOVED lines=8> */
[----:B------:R-:W-:Y:S01]  /*8300*/  FMUL R35, R70, R40 ;  /* 0x0000002846237220 */ /* 0x000fe20000400000 */
[C---:B------:R-:W-:Y:S01]  /*8310*/  FFMA R29, R73.reuse, R104, R29 ;  /* 0x00000068491d7223 */ /* 0x040fe2000000001d */
[----:B------:R-:W-:Y:S01]  /*8320*/  F2FP.SATFINITE.E4M3.F32.PACK_AB_MERGE_C R18, R24, R23, R18 ;  /* 0x000000171812723e */ /* 0x000fe20004807012 */
        /* <DEDUP_REMOVED lines=22> */
[C---:B------:R-:W-:Y:S01]  /*8490*/  FMUL R41, R70.reuse, R46 ;  /* 0x0000002e46297220 */ /* 0x040fe20000400000 */
[C---:B------:R-:W-:Y:S01]  /*84a0*/  FMUL R42, R70.reuse, R47 ;  /* 0x0000002f462a7220 */ /* 0x040fe20000400000 */
        /* <DEDUP_REMOVED lines=8> */
[C---:B------:R-:W-:Y:S01]  /*8530*/  FMUL R47, R70.reuse, R52 ;  /* 0x00000034462f7220 */ /* 0x040fe20000400000 */
        /* <DEDUP_REMOVED lines=10> */
[C---:B------:R-:W-:Y:S01]  /*85e0*/  FFMA R45, R73.reuse, R120, R45 ;  /* 0x00000078492d7223 */ /* 0x040fe2000000002d */
[C---:B------:R-:W-:Y:S01]  /*85f0*/  FMUL R59, R70.reuse, R64 ;  /* 0x00000040463b7220 */ /* 0x040fe20000400000 */
[C---:B------:R-:W-:Y:S01]  /*8600*/  FMUL R60, R70.reuse, R65 ;  /* 0x00000041463c7220 */ /* 0x040fe20000400000 */
[C---:B------:R-:W-:Y:S01]  /*8610*/  FMUL R61, R70.reuse, R66 ;  /* 0x00000042463d7220 */ /* 0x040fe20000400000 */
[----:B------:R-:W-:Y:S01]  /*8620*/  FMUL R62, R70, R67 ;  /* 0x00000043463e7220 */ /* 0x000fe20000400000 */
[C---:B------:R-:W-:Y:S01]  /*8630*/  FFMA R46, R73.reuse, R117, R46 ;  /* 0x00000075492e7223 */ /* 0x040fe2000000002e */
[----:B------:R-:W-:Y:S01]  /*8640*/  F2FP.SATFINITE.E4M3.F32.PACK_AB_MERGE_C R64, R2, R0, R135 ;  /* 0x000000000240723e */ /* 0x000fe20004807087 */
[C---:B------:R-:W-:Y:S01]  /*8650*/  FFMA R47, R73.reuse, R122, R47 ;  /* 0x0000007a492f7223 */ /* 0x040fe2000000002f */
[----:B------:R-:W-:Y:S01]  /*8660*/  F2FP.SATFINITE.E4M3.F32.PACK_AB_MERGE_C R65, R4, R3, R5 ;  /* 0x000000030441723e */ /* 0x000fe20004807005 */
[C---:B------:R-:W-:Y:S01]  /*8670*/  FFMA R48, R73.reuse, R119, R48 ;  /* 0x0000007749307223 */ /* 0x040fe20000000030 */
[----:B------:R-:W-:Y:S01]  /*8680*/  F2FP.SATFINITE.E4M3.F32.PACK_AB_MERGE_C R66, R8, R7, R9 ;  /* 0x000000070842723e */ /* 0x000fe20004807009 */
[C---:B------:R-:W-:Y:S01]  /*8690*/  FFMA R49, R73.reuse, R124, R49 ;  /* 0x0000007c49317223 */ /* 0x040fe20000000031 */
[----:B------:R-:W-:Y:S01]  /*86a0*/  F2FP.SATFINITE.E4M3.F32.PACK_AB_MERGE_C R67, R12, R11, R13 ;  /* 0x0000000b0c43723e */ /* 0x000fe2000480700d */
[----:B------:R-:W-:Y:S01]  /*86b0*/  FMUL R53, R70, R58 ;  /* 0x0000003a46357220 */ /* 0x000fe20000400000 */
[C---:B------:R-:W-:Y:S01]  /*86c0*/  FFMA R50, R73.reuse, R121, R50 ;  /* 0x0000007949327223 */ /* 0x040fe20000000032 */
[C---:B------:R-:W-:Y:S01]  /*86d0*/  FFMA R51, R73.reuse, R126, R51 ;  /* 0x0000007e49337223 */ /* 0x040fe20000000033 */
[C---:B------:R-:W-:Y:S01]  /*86e0*/  FFMA R52, R73.reuse, R123, R52 ;  /* 0x0000007b49347223 */ /* 0x040fe20000000034 */
[----:B------:R1:W-:Y:S01]  /*86f0*/  STS.128 [R137+UR44+0xa200], R64 ;  /* 0x00a2004089007988 */ /* 0x0003e20008000c2c */
[C---:B------:R-:W-:Y:S01]  /*8700*/  FFMA R53, R73.reuse, R128, R53 ;  /* 0x0000008049357223 */ /* 0x040fe20000000035 */
[----:B------:R-:W-:Y:S01]  /*8710*/  F2FP.SATFINITE.E4M3.F32.PACK_AB_MERGE_C R37, R38, R37, RZ ;  /* 0x000000252625723e */ /* 0x000fe200048070ff */
[C---:B------:R-:W-:Y:S01]  /*8720*/  FFMA R54, R73.reuse, R125, R54 ;  /* 0x0000007d49367223 */ /* 0x040fe20000000036 */
[----:B------:R-:W-:Y:S01]  /*8730*/  FMUL R58, R70, R63 ;  /* 0x0000003f463a7220 */ /* 0x000fe20000400000 */
[C---:B------:R-:W-:Y:S01]  /*8740*/  FFMA R55, R73.reuse, R130, R55 ;  /* 0x0000008249377223 */ /* 0x040fe20000000037 */
[C---:B------:R-:W-:Y:S01]  /*8750*/  FFMA R56, R73.reuse, R127, R56 ;  /* 0x0000007f49387223 */ /* 0x040fe20000000038 */
[C---:B------:R-:W-:Y:S01]  /*8760*/  FFMA R57, R73.reuse, R132, R57 ;  /* 0x0000008449397223 */ /* 0x040fe20000000039 */
[----:B------:R1:W-:Y:S01]  /*8770*/  STS.128 [R176+0xa010], R16 ;  /* 0x00a01010b0007388 */ /* 0x0003e20000000c00 */
[----:B------:R-:W-:Y:S01]  /*8780*/  F2FP.SATFINITE.E4M3.F32.PACK_AB_MERGE_C R33, R36, R35, R37 ;  /* 0x000000232421723e */ /* 0x000fe20004807025 */
[C---:B------:R-:W-:Y:S01]  /*8790*/  FFMA R58, R73.reuse, R129, R58 ;  /* 0x00000081493a7223 */ /* 0x040fe2000000003a */
[----:B------:R-:W-:Y:S01]  /*87a0*/  F2FP.SATFINITE.E4M3.F32.PACK_AB_MERGE_C R34, R42, R41, RZ ;  /* 0x000000292a22723e */ /* 0x000fe200048070ff */
[C---:B------:R-:W-:Y:S01]  /*87b0*/  FFMA R59, R73.reuse, R72, R59 ;  /* 0x00000048493b7223 */ /* 0x040fe2000000003b */
[----:B------:R-:W-:Y:S01]  /*87c0*/  F2FP.SATFINITE.E4M3.F32.PACK_AB_MERGE_C R35, R46, R45, RZ ;  /* 0x0000002d2e23723e */ /* 0x000fe200048070ff */
        /* <DEDUP_REMOVED lines=25> */
[----:B------:R-:W-:Y:S02]  /*8960*/  UIADD3 UR4, UP0, UPT, UR62, 0x680, URZ ;  /* 0x000006803e047890 */ /* 0x000fe4000ff1e0ff */
[----:B------:R-:W-:Y:S02]  /*8970*/  UIADD3 UR9, UPT, UPT, UR49, 0x40, URZ ;  /* 0x0000004031097890 */ /* 0x000fe4000fffe0ff */
[----:B------:R-:W-:Y:S02]  /*8980*/  UIADD3 UR8, UPT, UPT, UR44, 0xa200, URZ ;  /* 0x0000a2002c087890 */ /* 0x000fe4000fffe0ff */
[----:B------:R-:W-:Y:S01]  /*8990*/  UIADD3.X UR5, UPT, UPT, URZ, UR63, URZ, UP0, !UPT ;  /* 0x0000003fff057290 */ /* 0x000fe200087fe4ff */
[----:B------:R-:W-:Y:S01]  /*89a0*/  UMOV UR10, UR50 ;  /* 0x00000032000a7c82 */ /* 0x000fe20008000000 */
[----:B------:R-:W-:Y:S07]  /*89b0*/  UMOV UR11, UR36 ;  /* 0x00000024000b7c82 */ /* 0x000fee0008000000 */
[----:B------:R2:W-:Y:S01]  /*89c0*/  UTMASTG.3D [UR8], [UR4] ;  /* 0x00000008040073b5 */ /* 0x0005e20008010000 */
[----:B------:R0:W-:Y:S01]  /*89d0*/  UTMACMDFLUSH ;  /* 0x00000000000079b7 */ /* 0x0001e20000000000 */
[----:B--2---:R-:W-:Y:S04]  /*89e0*/  DEPBAR.LE SB0, 0x1 ;  /* 0x000080400000791a */ /* 0x004fe80000000000 */
.L_x_115:
[----:B------:R-:W-:Y:S05]  /*89f0*/  BSYNC.RECONVERGENT B0 ;  /* 0x0000000000007941 */ /* 0x000fea0003800200 */
.L_x_114:
        /* <DEDUP_REMOVED lines=17> */
.L_x_119:
[----:B------:R-:W-:Y:S05]  /*8b10*/  BSYNC B0 ;  /* 0x0000000000007941 */ /* 0x000fea0003800000 */
.L_x_118:
        /* <DEDUP_REMOVED lines=15> */
[----:B------:R-:W-:Y:S02]  /*8c10*/  SEL R0, RZ, 0x1, P0 ;  /* 0x00000001ff007807 */ /* 0x000fe40000000000 */
[----:B------:R-:W-:Y:S02]  /*8c20*/  SEL R166, R166, RZ, P0 ;  /* 0x000000ffa6a67207 */ /* 0x000fe40000000000 */
[----:B------:R-:W-:Y:S01]  /*8c30*/  LOP3.LUT R165, R165, R0, RZ, 0x3c, !PT ;  /* 0x00000000a5a57212 */ /* 0x000fe200078e3cff */
[----:B-----5:R2:W-:Y:S06]  /*8c40*/  SYNCS.ARRIVE.TRANS64.RED.A1T0 RZ, [R2+URZ], RZ ;  /* 0x000000ff02ff79a7 */ /* 0x0205ec00081004ff */
.L_x_117:
[----:B------:R-:W-:Y:S05]  /*8c50*/  BSYNC B1 ;  /* 0x0000000000017941 */ /* 0x000fea0003800000 */
.L_x_116:
[----:B------:R-:W-:Y:S01]  /*8c60*/  VIADD R0, R71, 0x80 ;  /* 0x0000008047007836 */ /* 0x000fe20000000000 */
[----:B------:R-:W-:Y:S04]  /*8c70*/  BSSY.RECONVERGENT B6, `(.L_x_121) ;  /* 0x0000015000067945 */ /* 0x000fe80003800200 */
[----:B------:R-:W-:Y:S04]  /*8c80*/  SHF.R.U32.HI R0, RZ, 0x15, R0 ;  /* 0x00000015ff007819 */ /* 0x000fe80000011600 */
[----:B------:R-:W-:Y:S11]  /*8c90*/  LOP3.LUT P0, RZ, R0, 0x3, R159, 0x48, !PT ;  /* 0x0000000300ff7812 */ /* 0x000ff6000780489f */
[----:B------:R-:W-:Y:S02]  /*8ca0*/  @!UPT UIADD3 URZ, UPT, UPT, URZ, URZ, URZ ;  /* 0x000000fffffff290 */ /* 0x000fe4000fffe0ff */
[----:B------:R-:W-:Y:S05]  /*8cb0*/  @!P0 BRA `(.L_x_122) ;  /* 0x0000000000408947 */ /* 0x000fea0003800000 */
[----:B------:R-:W5:Y:S01]  /*8cc0*/  LDCU.64 UR8, c[0x4][0x78] ;  /* 0x01000f00ff0877ac */ /* 0x000f620008000a00 */
[----:B--2---:R-:W-:Y:S01]  /*8cd0*/  MOV R3, 0x0 ;  /* 0x0000000000037802 */ /* 0x004fe20000000f00 */
[----:B------:R-:W-:Y:S02]  /*8ce0*/  HFMA2 R12, -RZ, RZ, 0, 5.9604644775390625e-08 ;  /* 0x00000001ff0c7431 */ /* 0x000fe400000001ff */
[----:B------:R-:W-:Y:S02]  /*8cf0*/  IMAD.MOV.U32 R8, RZ, RZ, 0x192 ;  /* 0x00000192ff087424 */ /* 0x000fe400078e00ff */
[----:B------:R-:W-:Y:S01]  /*8d00*/  IMAD.MOV.U32 R13, RZ, RZ, RZ ;  /* 0x000000ffff0d7224 */ /* 0x000fe200078e00ff */
[----:B------:R-:W2:Y:S01]  /*8d10*/  LDCU.64 UR6, c[0x4][0x80] ;  /* 0x01001000ff0677ac */ /* 0x000ea20008000a00 */
[----:B------:R-:W1:Y:S01]  /*8d20*/  LDC.64 R2, c[0x4][R3] ;  /* 0x0100000003027b82 */ /* 0x000e620000000a00 */
[----:B------:R-:W3:Y:S01]  /*8d30*/  LDCU.64 UR4, c[0x4][0x18] ;  /* 0x01000300ff0477ac */ /* 0x000ee20008000a00 */
[----:B-----5:R-:W-:Y:S01]  /*8d40*/  MOV R5, UR9 ;  /* 0x0000000900057c02 */ /* 0x020fe20008000f00 */
[----:B------:R-:W-:Y:S01]  /*8d50*/  IMAD.U32 R4, RZ, RZ, UR8 ;  /* 0x00000008ff047e24 */ /* 0x000fe2000f8e00ff */
[----:B--2---:R-:W-:Y:S01]  /*8d60*/  MOV R7, UR7 ;  /* 0x0000000700077c02 */ /* 0x004fe20008000f00 */
[----:B------:R-:W-:Y:S01]  /*8d70*/  IMAD.U32 R6, RZ, RZ, UR6 ;  /* 0x00000006ff067e24 */ /* 0x000fe2000f8e00ff */
[----:B---3--:R-:W-:Y:S01]  /*8d80*/  MOV R11, UR5 ;  /* 0x00000005000b7c02 */ /* 0x008fe20008000f00 */
[----:B------:R-:W-:Y:S02]  /*8d90*/  IMAD.U32 R10, RZ, RZ, UR4 ;  /* 0x00000004ff0a7e24 */ /* 0x000fe4000f8e00ff */
[----:B------:R-:W-:Y:S07]  /*8da0*/  LEPC R20, `(.L_x_122) ;  /* 0x000000001014794e */ /* 0x000fee0000000000 */
[----:B-1--4-:R-:W-:Y:S05]  /*8db0*/  CALL.ABS.NOINC R2 ;  /* 0x0000000002007343 */ /* 0x012fea0003c00000 */
.L_x_122:
[----:B------:R-:W-:Y:S05]  /*8dc0*/  BSYNC.RECONVERGENT B6 ;  /* 0x0000000000067941 */ /* 0x000fea0003800200 */
.L_x_121:
[----:B--23--:R-:W-:Y:S01]  /*8dd0*/  F2FP.F16.E4M3.UNPACK_B R4, R141 ;  /* 0x0000008dff04723e */ /* 0x00cfe200020006ff */
        /* <DEDUP_REMOVED lines=13> */
[----:B----4-:R-:W-:Y:S01]  /*8eb0*/  F2FP.F16.E4M3.UNPACK_B R117, R151.H1 ;  /* 0x00000097ff75723e */ /* 0x010fe200030006ff */
        /* <DEDUP_REMOVED lines=261> */
[----:B------:R-:W-:Y:S02]  /*9f10*/  UIADD3 UR4, UPT, UPT, UR44, 0x8200, URZ ;  /* 0x000082002c047890 */ /* 0x000fe4000fffe0ff */
[----:B------:R-:W-:Y:S01]  /*9f20*/  UIADD3 UR9, UPT, UPT, UR49, 0x80, URZ ;  /* 0x0000008031097890 */ /* 0x000fe2000fffe0ff */
[----:B------:R-:W-:Y:S01]  /*9f30*/  UMOV UR10, UR50 ;  /* 0x00000032000a7c82 */ /* 0x000fe20008000000 */
[----:B------:R-:W-:Y:S02]  /*9f40*/  UMOV UR11, UR36 ;  /* 0x00000024000b7c82 */ /* 0x000fe40008000000 */
        /* <DEDUP_REMOVED lines=8> */
.L_x_124:
[----:B------:R-:W-:Y:S05]  /*9fd0*/  BSYNC.RECONVERGENT B0 ;  /* 0x0000000000007941 */ /* 0x000fea0003800200 */
.L_x_123:
        /* <DEDUP_REMOVED lines=17> */
.L_x_128:
[----:B------:R-:W-:Y:S05]  /*a0f0*/  BSYNC B0 ;  /* 0x0000000000007941 */ /* 0x000fea0003800000 */
.L_x_127:
        /* <DEDUP_REMOVED lines=19> */
.L_x_126:
[----:B------:R-:W-:Y:S05]  /*a230*/  BSYNC B1 ;  /* 0x0000000000017941 */ /* 0x000fea0003800000 */
.L_x_125:
[----:B------:R-:W-:Y:S05]  /*a240*/  VIADD R0, R71, 0xc0 ;  /* 0x000000c047007836 */ /* 0x000fea0000000000 */
        /* <DEDUP_REMOVED lines=20> */
.L_x_130:
[----:B------:R-:W-:Y:S01]  /*a390*/  ISETP.NE.AND P0, PT, R174, RZ, PT ;  /* 0x000000ffae00720c */ /* 0x000fe20003f05270 */
[----:B------:R-:W-:Y:S05]  /*a3a0*/  WARPSYNC.ALL ;  /* 0x0000000000007948 */ /* 0x000fea0003800000 */
[----:B------:R-:W-:Y:S01]  /*a3b0*/  R2UR UR4, R71 ;  /* 0x00000000470472ca */ /* 0x000fe200000e0000 */
[----:B------:R-:W5:Y:S01]  /*a3c0*/  S2UR UR6, SR_CgaCtaId ;  /* 0x00000000000679c3 */ /* 0x000f620000008800 */
[----:B---3--:R-:W-:Y:S01]  /*a3d0*/  F2FP.F16.E4M3.UNPACK_B R11, R141 ;  /* 0x0000008dff0b723e */ /* 0x008fe200020006ff */
[----:B------:R-:W-:Y:S01]  /*a3e0*/  BSSY.RECONVERGENT B0, `(.L_x_131) ;  /* 0x000011c000007945 */ /* 0x000fe20003800200 */
[----:B------:R-:W-:Y:S02]  /*a3f0*/  F2FP.F16.E4M3.UNPACK_B R10, R142 ;  /* 0x0000008eff0a723e */ /* 0x000fe400020006ff */
[----:B------:R-:W-:Y:S01]  /*a400*/  F2FP.F16.E4M3.UNPACK_B R9, R143 ;  /* 0x0000008fff09723e */ /* 0x000fe200020006ff */
[--C-:B------:R-:W-:Y:S01]  /*a410*/  HADD2.F32 R74, -RZ, R11.reuse.H0_H0 ;  /* 0x2000000bff4a7230 */ /* 0x100fe20000004100 */
[----:B----4-:R-:W-:Y:S01]  /*a420*/  F2FP.F16.E4M3.UNPACK_B R8, R144 ;  /* 0x00000090ff08723e */ /* 0x010fe200020006ff */
[----:B------:R-:W-:Y:S01]  /*a430*/  HADD2.F32 R76, -RZ, R11.H1_H1 ;  /* 0x3000000bff4c7230 */ /* 0x000fe20000004100 */
[----:B------:R-:W-:Y:S01]  /*a440*/  F2FP.F16.E4M3.UNPACK_B R7, R145 ;  /* 0x00000091ff07723e */ /* 0x000fe200020006ff */
[--C-:B------:R-:W-:Y:S01]  /*a450*/  HADD2.F32 R77, -RZ, R10.reuse.H0_H0 ;  /* 0x2000000aff4d7230 */ /* 0x100fe20000004100 */
[----:B------:R-:W-:Y:S01]  /*a460*/  F2FP.F16.E4M3.UNPACK_B R6, R146 ;  /* 0x00000092ff06723e */ /* 0x000fe200020006ff */
[----:B------:R-:W-:Y:S01]  /*a470*/  HADD2.F32 R80, -RZ, R10.H1_H1 ;  /* 0x3000000aff507230 */ /* 0x000fe20000004100 */
[----:B------:R-:W-:Y:S01]  /*a480*/  F2FP.F16.E4M3.UNPACK_B R5, R147 ;  /* 0x00000093ff05723e */ /* 0x000fe200020006ff */
[--C-:B------:R-:W-:Y:S01]  /*a490*/  HADD2.F32 R81, -RZ, R9.reuse.H0_H0 ;  /* 0x20000009ff517230 */ /* 0x100fe20000004100 */
[----:B-1----:R-:W-:Y:S01]  /*a4a0*/  F2FP.F16.E4M3.UNPACK_B R4, R148 ;  /* 0x00000094ff04723e */ /* 0x002fe200020006ff */
[----:B------:R-:W-:Y:S01]  /*a4b0*/  HADD2.F32 R84, -RZ, R9.H1_H1 ;  /* 0x30000009ff547230 */ /* 0x000fe20000004100 */
[-C--:B--2---:R-:W-:Y:S01]  /*a4c0*/  F2FP.F16.E4M3.UNPACK_B R2, R140.reuse ;  /* 0x0000008cff02723e */ /* 0x084fe200020006ff */
[--C-:B------:R-:W-:Y:S01]  /*a4d0*/  HADD2.F32 R85, -RZ, R8.reuse.H0_H0 ;  /* 0x20000008ff557230 */ /* 0x100fe20000004100 */
[----:B------:R-:W-:Y:S01]  /*a4e0*/  F2FP.F16.E4M3.UNPACK_B R140, R140.H1 ;  /* 0x0000008cff8c723e */ /* 0x000fe200030006ff */
[----:B------:R-:W-:Y:S01]  /*a4f0*/  HADD2.F32 R87, -RZ, R8.H1_H1 ;  /* 0x30000008ff577230 */ /* 0x000fe20000004100 */
[----:B------:R-:W-:Y:S01]  /*a500*/  F2FP.F16.E4M3.UNPACK_B R141, R141.H1 ;  /* 0x0000008dff8d723e */ /* 0x000fe200030006ff */
[--C-:B------:R-:W-:Y:S01]  /*a510*/  HADD2.F32 R90, -RZ, R7.reuse.H0_H0 ;  /* 0x20000007ff5a7230 */ /* 0x100fe20000004100 */
[----:B------:R-:W-:Y:S01]  /*a520*/  F2FP.F16.E4M3.UNPACK_B R142, R142.H1 ;  /* 0x0000008eff8e723e */ /* 0x000fe200030006ff */
[----:B------:R-:W-:Y:S01]  /*a530*/  HADD2.F32 R91, -RZ, R7.H1_H1 ;  /* 0x30000007ff5b7230 */ /* 0x000fe20000004100 */
[----:B------:R-:W-:Y:S01]  /*a540*/  F2FP.F16.E4M3.UNPACK_B R143, R143.H1 ;  /* 0x0000008fff8f723e */ /* 0x000fe200030006ff */
[--C-:B------:R-:W-:Y:S01]  /*a550*/  HADD2.F32 R94, -RZ, R6.reuse.H0_H0 ;  /* 0x20000006ff5e7230 */ /* 0x100fe20000004100 */
[----:B------:R-:W-:Y:S01]  /*a560*/  R2UR UR5, R177 ;  /* 0x00000000b10572ca */ /* 0x000fe200000e0000 */
[----:B------:R-:W-:Y:S01]  /*a570*/  HADD2.F32 R95, -RZ, R6.H1_H1 ;  /* 0x30000006ff5f7230 */ /* 0x000fe20000004100 */
[----:B------:R-:W-:Y:S01]  /*a580*/  F2FP.F16.E4M3.UNPACK_B R107, R149 ;  /* 0x00000095ff6b723e */ /* 0x000fe200020006ff */
[--C-:B------:R-:W-:Y:S01]  /*a590*/  HADD2.F32 R98, -RZ, R5.reuse.H0_H0 ;  /* 0x20000005ff627230 */ /* 0x100fe20000004100 */
[----:B------:R-:W-:Y:S01]  /*a5a0*/  F2FP.F16.E4M3.UNPACK_B R111, R150 ;  /* 0x00000096ff6f723e */ /* 0x000fe200020006ff */
[----:B------:R-:W-:Y:S01]  /*a5b0*/  HADD2.F32 R99, -RZ, R5.H1_H1 ;  /* 0x30000005ff637230 */ /* 0x000fe20000004100 */
[----:B------:R-:W-:Y:S01]  /*a5c0*/  F2FP.F16.E4M3.UNPACK_B R115, R151 ;  /* 0x00000097ff73723e */ /* 0x000fe200020006ff */
[--C-:B------:R-:W-:Y:S01]  /*a5d0*/  HADD2.F32 R102, -RZ, R4.reuse.H0_H0 ;  /* 0x20000004ff667230 */ /* 0x100fe20000004100 */
[----:B------:R-:W-:Y:S01]  /*a5e0*/  F2FP.F16.E4M3.UNPACK_B R119, R152 ;  /* 0x00000098ff77723e */ /* 0x000fe200020006ff */
[----:B------:R-:W-:Y:S01]  /*a5f0*/  HADD2.F32 R103, -RZ, R4.H1_H1 ;  /* 0x30000004ff677230 */ /* 0x000fe20000004100 */
[----:B------:R-:W-:Y:S01]  /*a600*/  F2FP.F16.E4M3.UNPACK_B R123, R153 ;  /* 0x00000099ff7b723e */ /* 0x000fe200020006ff */
[----:B------:R-:W1:Y:S01]  /*a610*/  LDTM.x64 R4, tmem[UR4+0xc0] ;  /* 0x0000c004000479ee */ /* 0x000e620008340000 */
[--C-:B------:R-:W-:Y:S01]  /*a620*/  HADD2.F32 R0, -RZ, R2.reuse.H0_H0 ;  /* 0x20000002ff007230 */ /* 0x100fe20000004100 */
[----:B------:R-:W-:Y:S01]  /*a630*/  NOP ;  /* 0x0000000000007918 */ /* 0x000fe20000000000 */
[----:B------:R-:W-:Y:S01]  /*a640*/  UIADD3 UR4, UPT, UPT, UR5, 0xd0, URZ ;  /* 0x000000d005047890 */ /* 0x000fe2000fffe0ff */
[----:B------:R-:W-:Y:S01]  /*a650*/  HADD2.F32 R2, -RZ, R2.H1_H1 ;  /* 0x30000002ff027230 */ /* 0x000fe20000004100 */
[----:B------:R-:W-:Y:S01]  /*a660*/  F2FP.F16.E4M3.UNPACK_B R127, R154 ;  /* 0x0000009aff7f723e */ /* 0x000fe200020006ff */
[----:B------:R-:W-:Y:S01]  /*a670*/  HADD2.F32 R78, -RZ, R141.H1_H1 ;  /* 0x3000008dff4e7230 */ /* 0x000fe20000004100 */
[----:B------:R-:W-:Y:S01]  /*a680*/  F2FP.F16.E4M3.UNPACK_B R130, R155 ;  /* 0x0000009bff82723e */ /* 0x000fe200020006ff */
        /* <DEDUP_REMOVED lines=16> */
[----:B-----5:R-:W-:Y:S01]  /*a790*/  UPRMT UR4, UR6, 0x654, UR4 ;  /* 0x0000065406047896 */ /* 0x020fe20008000004 */
[C---:B-1----:R-:W-:Y:S01]  /*a7a0*/  FMUL R4, R70.reuse, R4 ;  /* 0x0000000446047220 */ /* 0x042fe20000400000 */
[C---:B------:R-:W-:Y:S01]  /*a7b0*/  FMUL R5, R70.reuse, R5 ;  /* 0x0000000546057220 */ /* 0x040fe20000400000 */
[--C-:B------:R-:W-:Y:S02]  /*a7c0*/  HADD2.F32 R3, -RZ, R140.reuse.H0_H0 ;  /* 0x2000008cff037230 */ /* 0x100fe40000004100 */
[C---:B------:R-:W-:Y:S01]  /*a7d0*/  FMUL R8, R70.reuse, R8 ;  /* 0x0000000846087220 */ /* 0x040fe20000400000 */
[C---:B------:R-:W-:Y:S01]  /*a7e0*/  FFMA R4, R73.reuse, R0, R4 ;  /* 0x0000000049047223 */ /* 0x040fe20000000004 */
[C---:B------:R-:W-:Y:S01]  /*a7f0*/  FFMA R5, R73.reuse, R2, R5 ;  /* 0x0000000249057223 */ /* 0x040fe20000000005 */
[C---:B------:R-:W-:Y:S01]  /*a800*/  FMUL R9, R70.reuse, R9 ;  /* 0x0000000946097220 */ /* 0x040fe20000400000 */
[C---:B------:R-:W-:Y:S01]  /*a810*/  FMUL R12, R70.reuse, R12 ;  /* 0x0000000c460c7220 */ /* 0x040fe20000400000 */
[----:B------:R-:W-:Y:S01]  /*a820*/  SYNCS.ARRIVE.TRANS64.RED.A1T0 RZ, [UR4], RZ ;  /* 0x000000ffffff79a7 */ /* 0x000fe20008100404 */
[C---:B------:R-:W-:Y:S01]  /*a830*/  FMUL R13, R70.reuse, R13 ;  /* 0x0000000d460d7220 */ /* 0x040fe20000400000 */
[C---:B------:R-:W-:Y:S01]  /*a840*/  FMUL R16, R70.reuse, R16 ;  /* 0x0000001046107220 */ /* 0x040fe20000400000 */
[C---:B------:R-:W-:Y:S01]  /*a850*/  FMUL R17, R70.reuse, R17 ;  /* 0x0000001146117220 */ /* 0x040fe20000400000 */
[C---:B------:R-:W-:Y:S01]  /*a860*/  FMUL R0, R70.reuse, R20 ;  /* 0x0000001446007220 */ /* 0x040fe20000400000 */
[C---:B------:R-:W-:Y:S01]  /*a870*/  FMUL R2, R70.reuse, R21 ;  /* 0x0000001546027220 */ /* 0x040fe20000400000 */
[C---:B------:R-:W-:Y:S01]  /*a880*/  FMUL R21, R70.reuse, R28 ;  /* 0x0000001c46157220 */ /* 0x040fe20000400000 */
[----:B------:R-:W-:Y:S02]  /*a890*/  HADD2.F32 R122, -RZ, R123.H0_H0 ;  /* 0x2000007bff7a7230 */ /* 0x000fe40000004100 */
[C---:B------:R-:W-:Y:S01]  /*a8a0*/  FMUL R6, R70.reuse, R6 ;  /* 0x0000000646067220 */ /* 0x040fe20000400000 */
[----:B------:R-:W-:Y:S02]  /*a8b0*/  HADD2.F32 R72, -RZ, R140.H1_H1 ;  /* 0x3000008cff487230 */ /* 0x000fe40000004100 */
[C---:B------:R-:W-:Y:S01]  /*a8c0*/  FMUL R7, R70.reuse, R7 ;  /* 0x0000000746077220 */ /* 0x040fe20000400000 */
[----:B------:R-:W-:Y:S02]  /*a8d0*/  HADD2.F32 R75, -RZ, R141.H0_H0 ;  /* 0x2000008dff4b7230 */ /* 0x000fe40000004100 */
[C---:B------:R-:W-:Y:S01]  /*a8e0*/  FFMA R6, R73.reuse, R3, R6 ;  /* 0x0000000349067223 */ /* 0x040fe20000000006 */
[----:B------:R-:W-:Y:S02]  /*a8f0*/  HADD2.F32 R123, -RZ, R123.H1_H1 ;  /* 0x3000007bff7b7230 */ /* 0x000fe40000004100 */
[C---:B------:R-:W-:Y:S01]  /*a900*/  FFMA R7, R73.reuse, R72, R7 ;  /* 0x0000004849077223 */ /* 0x040fe20000000007 */
[C---:B------:R-:W-:Y:S01]  /*a910*/  FFMA R8, R73.reuse, R74, R8 ;  /* 0x0000004a49087223 */ /* 0x040fe20000000008 */
[----:B------:R-:W-:Y:S01]  /*a920*/  FFMA R9, R73, R76, R9 ;  /* 0x0000004c49097223 */ /* 0x000fe20000000009 */
[--C-:B------:R-:W-:Y:S02]  /*a930*/  HADD2.F32 R126, -RZ, R127.reuse.H0_H0 ;  /* 0x2000007fff7e7230 */ /* 0x100fe40000004100 */
[C---:B------:R-:W-:Y:S01]  /*a940*/  FMUL R10, R70.reuse, R10 ;  /* 0x0000000a460a7220 */ /* 0x040fe20000400000 */
[----:B------:R-:W-:Y:S01]  /*a950*/  F2FP.SATFINITE.E4M3.F32.PACK_AB_MERGE_C R76, R7, R6, RZ ;  /* 0x00000006074c723e */ /* 0x000fe200048070ff */
[C---:B------:R-:W-:Y:S01]  /*a960*/  FMUL R7, R70.reuse, R24 ;  /* 0x0000001846077220 */ /* 0x040fe20000400000 */
[----:B------:R-:W-:Y:S02]  /*a970*/  HADD2.F32 R127, -RZ, R127.H1_H1 ;  /* 0x3000007fff7f7230 */ /* 0x000fe40000004100 */
[C---:B------:R-:W-:Y:S01]  /*a980*/  FFMA R10, R73.reuse, R75, R10 ;  /* 0x0000004b490a7223 */ /* 0x040fe2000000000a */
[----:B------:R-:W-:Y:S02]  /*a990*/  HADD2.F32 R72, -RZ, R130.H0_H0 ;  /* 0x20000082ff487230 */ /* 0x000fe40000004100 */
[C---:B------:R-:W-:Y:S01]  /*a9a0*/  FMUL R11, R70.reuse, R11 ;  /* 0x0000000b460b7220 */ /* 0x040fe20000400000 */
[--C-:B------:R-:W-:Y:S02]  /*a9b0*/  HADD2.F32 R79, -RZ, R142.reuse.H0_H0 ;  /* 0x2000008eff4f7230 */ /* 0x100fe40000004100 */
[C---:B------:R-:W-:Y:S01]  /*a9c0*/  FMUL R14, R70.reuse, R14 ;  /* 0x0000000e460e7220 */ /* 0x040fe20000400000 */
[----:B------:R-:W-:Y:S02]  /*a9d0*/  HADD2.F32 R82, -RZ, R142.H1_H1 ;  /* 0x3000008eff527230 */ /* 0x000fe40000004100 */
[C---:B------:R-:W-:Y:S01]  /*a9e0*/  FFMA R11, R73.reuse, R78, R11 ;  /* 0x0000004e490b7223 */ /* 0x040fe2000000000b */
[C---:B------:R-:W-:Y:S01]  /*a9f0*/  FFMA R12, R73.reuse, R77, R12 ;  /* 0x0000004d490c7223 */ /* 0x040fe2000000000c */
[C---:B------:R-:W-:Y:S01]  /*aa00*/  FFMA R13, R73.reuse, R80, R13 ;  /* 0x00000050490d7223 */ /* 0x040fe2000000000d */
[----:B------:R-:W-:Y:S01]  /*aa10*/  FFMA R14, R73, R79, R14 ;  /* 0x0000004f490e7223 */ /* 0x000fe2000000000e */
[----:B------:R-:W-:Y:S01]  /*aa20*/  HADD2.F32 R75, -RZ, R130.H1_H1 ;  /* 0x30000082ff4b7230 */ /* 0x000fe20000004100 */
[----:B------:R-:W-:Y:S01]  /*aa30*/  F2FP.SATFINITE.E4M3.F32.PACK_AB_MERGE_C R78, R11, R10, RZ ;  /* 0x0000000a0b4e723e */ /* 0x000fe200048070ff */
[C---:B------:R-:W-:Y:S01]  /*aa40*/  FMUL R10, R70.reuse, R25 ;  /* 0x00000019460a7220 */ /* 0x040fe20000400000 */
[C---:B------:R-:W-:Y:S01]  /*aa50*/  FMUL R25, R70.reuse, R32 ;  /* 0x0000002046197220 */ /* 0x040fe20000400000 */
        /* <DEDUP_REMOVED lines=8> */
[C---:B------:R-:W-:Y:S01]  /*aae0*/  FMUL R19, R70.reuse, R19 ;  /* 0x0000001346137220 */ /* 0x040fe20000400000 */
[--C-:B------:R-:W-:Y:S01]  /*aaf0*/  HADD2.F32 R88, -RZ, R144.reuse.H0_H0 ;  /* 0x20000090ff587230 */ /* 0x100fe20000004100 */
[----:B------:R-:W-:Y:S01]  /*ab00*/  F2FP.SATFINITE.E4M3.F32.PACK_AB_MERGE_C R14, R15, R14, RZ ;  /* 0x0000000e0f0e723e */ /* 0x000fe200048070ff */
[----:B------:R-:W-:Y:S02]  /*ab10*/  HADD2.F32 R89, -RZ, R144.H1_H1 ;  /* 0x30000090ff597230 */ /* 0x000fe40000004100 */
[C---:B------:R-:W-:Y:S01]  /*ab20*/  FFMA R19, R73.reuse, R86, R19 ;  /* 0x0000005649137223 */ /* 0x040fe20000000013 */
[C---:B------:R-:W-:Y:S01]  /*ab30*/  FFMA R0, R73.reuse, R85, R0 ;  /* 0x0000005549007223 */ /* 0x040fe20000000000 */
[----:B------:R-:W-:Y:S01]  /*ab40*/  FFMA R2, R73, R87, R2 ;  /* 0x0000005749027223 */ /* 0x000fe20000000002 */
[C---:B------:R-:W-:Y:S01]  /*ab50*/  FMUL R3, R70.reuse, R22 ;  /* 0x0000001646037220 */ /* 0x040fe20000400000 */
[C---:B------:R-:W-:Y:S01]  /*ab60*/  FMUL R22, R70.reuse, R29 ;  /* 0x0000001d46167220 */ /* 0x040fe20000400000 */
[----:B------:R-:W-:Y:S01]  /*ab70*/  F2FP.SATFINITE.E4M3.F32.PACK_AB_MERGE_C R18, R19, R18, RZ ;  /* 0x000000121312723e */ /* 0x000fe200048070ff */
[C---:B------:R-:W-:Y:S01]  /*ab80*/  FMUL R29, R70.reuse, R36 ;  /* 0x00000024461d7220 */ /* 0x040fe20000400000 */
[C---:B------:R-:W-:Y:S01]  /*ab90*/  FFMA R3, R73.reuse, R88, R3 ;  /* 0x0000005849037223 */ /* 0x040fe20000000003 */
[C---:B------:R-:W-:Y:S01]  /*aba0*/  FMUL R6, R70.reuse, R23 ;  /* 0x0000001746067220 */ /* 0x040fe20000400000 */
[--C-:B------:R-:W-:Y:S02]  /*abb0*/  HADD2.F32 R92, -RZ, R145.reuse.H0_H0 ;  /* 0x20000091ff5c7230 */ /* 0x100fe40000004100 */
[C---:B------:R-:W-:Y:S01]  /*abc0*/  FMUL R11, R70.reuse, R26 ;  /* 0x0000001a460b7220 */ /* 0x040fe20000400000 */
[----:B------:R-:W-:Y:S02]  /*abd0*/  HADD2.F32 R93, -RZ, R145.H1_H1 ;  /* 0x30000091ff5d7230 */ /* 0x000fe40000004100 */
[C---:B------:R-:W-:Y:S01]  /*abe0*/  FFMA R6, R73.reuse, R89, R6 ;  /* 0x0000005949067223 */ /* 0x040fe20000000006 */
[C---:B------:R-:W-:Y:S01]  /*abf0*/  FFMA R7, R73.reuse, R90, R7 ;  /* 0x0000005a49077223 */ /* 0x040fe20000000007 */
[C---:B------:R-:W-:Y:S01]  /*ac00*/  FFMA R10, R73.reuse, R91, R10 ;  /* 0x0000005b490a7223 */ /* 0x040fe2000000000a */
[C---:B------:R-:W-:Y:S01]  /*ac10*/  FFMA R11, R73.reuse, R92, R11 ;  /* 0x0000005c490b7223 */ /* 0x040fe2000000000b */
[----:B------:R-:W-:Y:S01]  /*ac20*/  FMUL R26, R70, R33 ;  /* 0x00000021461a7220 */ /* 0x000fe20000400000 */
[----:B------:R-:W-:Y:S01]  /*ac30*/  F2FP.SATFINITE.E4M3.F32.PACK_AB_MERGE_C R3, R6, R3, RZ ;  /* 0x000000030603723e */ /* 0x000fe200048070ff */
        /* <DEDUP_REMOVED lines=9> */
[C---:B------:R-:W-:Y:S01]  /*acd0*/  FMUL R30, R70.reuse, R37 ;  /* 0x00000025461e7220 */ /* 0x040fe20000400000 */
[C---:B------:R-:W-:Y:S01]  /*ace0*/  FMUL R37, R70.reuse, R44 ;  /* 0x0000002c46257220 */ /* 0x040fe20000400000 */
[C---:B------:R-:W-:Y:S01]  /*acf0*/  FMUL R24, R70.reuse, R31 ;  /* 0x0000001f46187220 */ /* 0x040fe20000400000 */
[--C-:B------:R-:W-:Y:S02]  /*ad00*/  HADD2.F32 R100, -RZ, R147.reuse.H0_H0 ;  /* 0x20000093ff647230 */ /* 0x100fe40000004100 */
[----:B------:R-:W-:Y:S01]  /*ad10*/  FMUL R27, R70, R34 ;  /* 0x00000022461b7220 */ /* 0x000fe20000400000 */
[----:B------:R-:W-:Y:S02]  /*ad20*/  HADD2.F32 R101, -RZ, R147.H1_H1 ;  /* 0x30000093ff657230 */ /* 0x000fe40000004100 */
[C---:B------:R-:W-:Y:S01]  /*ad30*/  FFMA R24, R73.reuse, R97, R24 ;  /* 0x0000006149187223 */ /* 0x040fe20000000018 */
[C---:B------:R-:W-:Y:S01]  /*ad40*/  FFMA R25, R73.reuse, R98, R25 ;  /* 0x0000006249197223 */ /* 0x040fe20000000019 */
[C---:B------:R-:W-:Y:S01]  /*ad50*/  FFMA R26, R73.reuse, R99, R26 ;  /* 0x00000063491a7223 */ /* 0x040fe2000000001a */
[----:B------:R-:W-:Y:S01]  /*ad60*/  F2FP.F16.E4M3.UNPACK_B R152, R152.H1 ;  /* 0x00000098ff98723e */ /* 0x000fe200030006ff */
[C---:B------:R-:W-:Y:S01]  /*ad70*/  FFMA R27, R73.reuse, R100, R27 ;  /* 0x00000064491b7223 */ /* 0x040fe2000000001b */
[----:B------:R-:W-:Y:S01]  /*ad80*/  F2FP.SATFINITE.E4M3.F32.PACK_AB_MERGE_C R6, R24, R23, RZ ;  /* 0x000000171806723e */ /* 0x000fe200048070ff */
[C---:B------:R-:W-:Y:S01]  /*ad90*/  FMUL R34, R70.reuse, R41 ;  /* 0x0000002946227220 */ /* 0x040fe20000400000 */
[C---:B------:R-:W-:Y:S01]  /*ada0*/  FMUL R41, R70.reuse, R48 ;  /* 0x0000003046297220 */ /* 0x040fe20000400000 */
[----:B------:R-:W-:Y:S01]  /*adb0*/  FMUL R28, R70, R35 ;  /* 0x00000023461c7220 */ /* 0x000fe20000400000 */
[----:B------:R-:W-:Y:S01]  /*adc0*/  F2FP.F16.E4M3.UNPACK_B R153, R153.H1 ;  /* 0x00000099ff99723e */ /* 0x000fe200030006ff */
[--C-:B------:R-:W-:Y:S01]  /*add0*/  HADD2.F32 R104, -RZ, R148.reuse.H0_H0 ;  /* 0x20000094ff687230 */ /* 0x100fe20000004100 */
[----:B------:R-:W-:Y:S01]  /*ade0*/  F2FP.SATFINITE.E4M3.F32.PACK_AB_MERGE_C R6, R22, R21, R6 ;  /* 0x000000151606723e */ /* 0x000fe20004807006 */
[C---:B------:R-:W-:Y:S01]  /*adf0*/  FFMA R28, R73.reuse, R101, R28 ;  /* 0x00000065491c7223 */ /* 0x040fe2000000001c */
[C---:B------:R-:W-:Y:S01]  /*ae00*/  FFMA R29, R73.reuse, R102, R29 ;  /* 0x00000066491d7223 */ /* 0x040fe2000000001d */
[C---:B------:R-:W-:Y:S01]  /*ae10*/  FFMA R30, R73.reuse, R103, R30 ;  /* 0x00000067491e7223 */ /* 0x040fe2000000001e */
[----:B------:R-:W-:Y:S02]  /*ae20*/  HADD2.F32 R105, -RZ, R148.H1_H1 ;  /* 0x30000094ff697230 */ /* 0x000fe40000004100 */
[C---:B------:R-:W-:Y:S01]  /*ae30*/  FMUL R31, R70.reuse, R38 ;  /* 0x00000026461f7220 */ /* 0x040fe20000400000 */
[----:B------:R-:W-:Y:S01]  /*ae40*/  F2FP.F16.E4M3.UNPACK_B R154, R154.H1 ;  /* 0x0000009aff9a723e */ /* 0x000fe200030006ff */
[C---:B------:R-:W-:Y:S01]  /*ae50*/  FMUL R38, R70.reuse, R45 ;  /* 0x0000002d46267220 */ /* 0x040fe20000400000 */
[C---:B------:R-:W-:Y:S01]  /*ae60*/  FMUL R45, R70.reuse, R52 ;  /* 0x00000034462d7220 */ /* 0x040fe20000400000 */
[----:B------:R-:W-:Y:S01]  /*ae70*/  F2FP.F16.E4M3.UNPACK_B R155, R155.H1 ;  /* 0x0000009bff9b723e */ /* 0x000fe200030006ff */
[----:B------:R-:W-:Y:S01]  /*ae80*/  FFMA R31, R73, R104, R31 ;  /* 0x00000068491f7223 */ /* 0x000fe2000000001f */
[----:B------:R-:W-:Y:S01]  /*ae90*/  FMUL R52, R70, R59 ;  /* 0x0000003b46347220 */ /* 0x000fe20000400000 */
[----:B------:R-:W-:Y:S01]  /*aea0*/  IADD3 R68, PT, PT, R68, 0x1, RZ ;  /* 0x0000000144447810 */ /* 0x000fe20007ffe0ff */
[C---:B------:R-:W-:Y:S01]  /*aeb0*/  FMUL R59, R70.reuse, R66 ;  /* 0x00000042463b7220 */ /* 0x040fe20000400000 */
[----:B------:R-:W-:Y:S01]  /*aec0*/  F2FP.SATFINITE.E4M3.F32.PACK_AB_MERGE_C R66, R13, R12, R14 ;  /* 0x0000000c0d42723e */ /* 0x000fe2000480700e */
[C---:B------:R-:W-:Y:S01]  /*aed0*/  FMUL R32, R70.reuse, R39 ;  /* 0x0000002746207220 */ /* 0x040fe20000400000 */
[--C-:B------:R-:W-:Y:S02]  /*aee0*/  HADD2.F32 R108, -RZ, R149.reuse.H0_H0 ;  /* 0x20000095ff6c7230 */ /* 0x100fe40000004100 */
[C---:B------:R-:W-:Y:S01]  /*aef0*/  FMUL R35, R70.reuse, R42 ;  /* 0x0000002a46237220 */ /* 0x040fe20000400000 */
[----:B------:R-:W-:Y:S02]  /*af00*/  HADD2.F32 R109, -RZ, R149.H1_H1 ;  /* 0x30000095ff6d7230 */ /* 0x000fe40000004100 */
[C---:B------:R-:W-:Y:S01]  /*af10*/  FFMA R32, R73.reuse, R105, R32 ;  /* 0x0000006949207223 */ /* 0x040fe20000000020 */
[----:B------:R-:W-:Y:S01]  /*af20*/  FMUL R36, R70, R43 ;  /* 0x0000002b46247220 */ /* 0x000fe20000400000 */
[C---:B------:R-:W-:Y:S01]  /*af30*/  FFMA R33, R73.reuse, R106, R33 ;  /* 0x0000006a49217223 */ /* 0x040fe20000000021 */
[C---:B------:R-:W-:Y:S01]  /*af40*/  FFMA R34, R73.reuse, R107, R34 ;  /* 0x0000006b49227223 */ /* 0x040fe20000000022 */
[--C-:B------:R-:W-:Y:S01]  /*af50*/  HADD2.F32 R112, -RZ, R150.reuse.H0_H0 ;  /* 0x20000096ff707230 */ /* 0x100fe20000004100 */
[----:B------:R-:W-:Y:S01]  /*af60*/  F2FP.SATFINITE.E4M3.F32.PACK_AB_MERGE_C R32, R32, R31, RZ ;  /* 0x0000001f2020723e */ /* 0x000fe200048070ff */
[C---:B------:R-:W-:Y:S01]  /*af70*/  FFMA R35, R73.reuse, R108, R35 ;  /* 0x0000006c49237223 */ /* 0x040fe20000000023 */
[----:B------:R-:W-:Y:S02]  /*af80*/  HADD2.F32 R113, -RZ, R150.H1_H1 ;  /* 0x30000096ff717230 */ /* 0x000fe40000004100 */
[----:B------:R-:W-:Y:S01]  /*af90*/  FMUL R39, R70, R46 ;  /* 0x0000002e46277220 */ /* 0x000fe20000400000 */
[----:B------:R-:W-:Y:S01]  /*afa0*/  F2FP.SATFINITE.E4M3.F32.PACK_AB_MERGE_C R32, R30, R29, R32 ;  /* 0x0000001d1e20723e */ /* 0x000fe20004807020 */
[C---:B------:R-:W-:Y:S01]  /*afb0*/  FFMA R36, R73.reuse, R109, R36 ;  /* 0x0000006d49247223 */ /* 0x040fe20000000024 */
[C---:B------:R-:W-:Y:S01]  /*afc0*/  FMUL R40, R70.reuse, R47 ;  /* 0x0000002f46287220 */ /* 0x040fe20000400000 */
[C---:B------:R-:W-:Y:S01]  /*afd0*/  FFMA R37, R73.reuse, R110, R37 ;  /* 0x0000006e49257223 */ /* 0x040fe20000000025 */
[C---:B------:R-:W-:Y:S01]  /*afe0*/  FFMA R38, R73.reuse, R111, R38 ;  /* 0x0000006f49267223 */ /* 0x040fe20000000026 */
[C---:B------:R-:W-:Y:S01]  /*aff0*/  FMUL R42, R70.reuse, R49 ;  /* 0x00000031462a7220 */ /* 0x040fe20000400000 */
        /* <DEDUP_REMOVED lines=8> */
[C---:B------:R-:W-:Y:S01]  /*b080*/  FMUL R57, R70.reuse, R64 ;  /* 0x0000004046397220 */ /* 0x040fe20000400000 */
[----:B------:R-:W-:Y:S01]  /*b090*/  FFMA R42, R73, R115, R42 ;  /* 0x00000073492a7223 */ /* 0x000fe2000000002a */
[C---:B------:R-:W-:Y:S01]  /*b0a0*/  FMUL R46, R70.reuse, R53 ;  /* 0x00000035462e7220 */ /* 0x040fe20000400000 */
[--C-:B------:R-:W-:Y:S01]  /*b0b0*/  HADD2.F32 R120, -RZ, R152.reuse.H0_H0 ;  /* 0x20000098ff787230 */ /* 0x100fe20000004100 */
[----:B------:R-:W-:Y:S01]  /*b0c0*/  F2FP.SATFINITE.E4M3.F32.PACK_AB_MERGE_C R64, R5, R4, R76 ;  /* 0x000000040540723e */ /* 0x000fe2000480704c */
[C---:B------:R-:W-:Y:S01]  /*b0d0*/  FMUL R51, R70.reuse, R58 ;  /* 0x0000003a46337220 */ /* 0x040fe20000400000 */
[C---:B------:R-:W-:Y:S01]  /*b0e0*/  FMUL R53, R70.reuse, R60 ;  /* 0x0000003c46357220 */ /* 0x040fe20000400000 */
[C---:B------:R-:W-:Y:S01]  /*b0f0*/  FFMA R43, R73.reuse, R116, R43 ;  /* 0x00000074492b7223 */ /* 0x040fe2000000002b */
[----:B------:R-:W-:Y:S02]  /*b100*/  HADD2.F32 R121, -RZ, R152.H1_H1 ;  /* 0x30000098ff797230 */ /* 0x000fe40000004100 */
[C---:B------:R-:W-:Y:S01]  /*b110*/  FMUL R47, R70.reuse, R54 ;  /* 0x00000036462f7220 */ /* 0x040fe20000400000 */
[C---:B------:R-:W-:Y:S01]  /*b120*/  FMUL R58, R70.reuse, R65 ;  /* 0x00000041463a7220 */ /* 0x040fe20000400000 */
[----:B------:R-:W-:Y:S01]  /*b130*/  FMUL R60, R70, R67 ;  /* 0x00000043463c7220 */ /* 0x000fe20000400000 */
[----:B------:R-:W-:Y:S01]  /*b140*/  F2FP.SATFINITE.E4M3.F32.PACK_AB_MERGE_C R5, R20, R11, RZ ;  /* 0x0000000b1405723e */ /* 0x000fe200048070ff */
[----:B------:R-:W-:Y:S01]  /*b150*/  FFMA R44, R73, R117, R44 ;  /* 0x00000075492c7223 */ /* 0x000fe2000000002c */
[C---:B------:R-:W-:Y:S01]  /*b160*/  FMUL R48, R70.reuse, R55 ;  /* 0x0000003746307220 */ /* 0x040fe20000400000 */
[----:B------:R-:W-:Y:S01]  /*b170*/  F2FP.SATFINITE.E4M3.F32.PACK_AB_MERGE_C R65, R9, R8, R78 ;  /* 0x000000080941723e */ /* 0x000fe2000480704e */
[----:B------:R-:W-:Y:S01]  /*b180*/  FFMA R45, R73, R118, R45 ;  /* 0x00000076492d7223 */ /* 0x000fe2000000002d */
[----:B------:R-:W-:Y:S01]  /*b190*/  F2FP.SATFINITE.E4M3.F32.PACK_AB_MERGE_C R67, R17, R16, R18 ;  /* 0x000000101143723e */ /* 0x000fe20004807012 */
[----:B------:R-:W-:Y:S01]  /*b1a0*/  FMUL R49, R70, R56 ;  /* 0x0000003846317220 */ /* 0x000fe20000400000 */
[C---:B------:R-:W-:Y:S01]  /*b1b0*/  FFMA R46, R73.reuse, R119, R46 ;  /* 0x00000077492e7223 */ /* 0x040fe2000000002e */
[--C-:B------:R-:W-:Y:S02]  /*b1c0*/  HADD2.F32 R124, -RZ, R153.reuse.H0_H0 ;  /* 0x20000099ff7c7230 */ /* 0x100fe40000004100 */
[C---:B------:R-:W-:Y:S01]  /*b1d0*/  FFMA R47, R73.reuse, R120, R47 ;  /* 0x00000078492f7223 */ /* 0x040fe2000000002f */
[----:B------:R1:W-:Y:S01]  /*b1e0*/  STS.128 [R137+UR44+0xa200], R64 ;  /* 0x00a2004089007988 */ /* 0x0003e20008000c2c */
[----:B------:R-:W-:Y:S01]  /*b1f0*/  HADD2.F32 R125, -RZ, R153.H1_H1 ;  /* 0x30000099ff7d7230 */ /* 0x000fe20000004100 */
[----:B------:R-:W-:Y:S01]  /*b200*/  F2FP.SATFINITE.E4M3.F32.PACK_AB_MERGE_C R5, R10, R7, R5 ;  /* 0x000000070a05723e */ /* 0x000fe20004807005 */
[C---:B------:R-:W-:Y:S01]  /*b210*/  FFMA R48, R73.reuse, R121, R48 ;  /* 0x0000007949307223 */ /* 0x040fe20000000030 */
[----:B------:R-:W-:Y:S01]  /*b220*/  F2FP.SATFINITE.E4M3.F32.PACK_AB_MERGE_C R7, R28, R27, RZ ;  /* 0x0000001b1c07723e */ /* 0x000fe200048070ff */
        /* <DEDUP_REMOVED lines=8> */
[----:B------:R-:W-:Y:S01]  /*b2b0*/  FMUL R56, R70, R63 ;  /* 0x0000003f46387220 */ /* 0x000fe20000400000 */
[----:B------:R-:W-:Y:S01]  /*b2c0*/  F2FP.SATFINITE.E4M3.F32.PACK_AB_MERGE_C R4, R2, R0, R3 ;  /* 0x000000000204723e */ /* 0x000fe20004807003 */
[C---:B------:R-:W-:Y:S01]  /*b2d0*/  FFMA R53, R73.reuse, R126, R53 ;  /* 0x0000007e49357223 */ /* 0x040fe20000000035 */
[----:B------:R-:W-:Y:S01]  /*b2e0*/  F2FP.SATFINITE.E4M3.F32.PACK_AB_MERGE_C R7, R26, R25, R7 ;  /* 0x000000191a07723e */ /* 0x000fe20004807007 */
[C---:B------:R-:W-:Y:S01]  /*b2f0*/  FFMA R54, R73.reuse, R127, R54 ;  /* 0x0000007f49367223 */ /* 0x040fe20000000036 */
[--C-:B------:R-:W-:Y:S02]  /*b300*/  HADD2.F32 R74, -RZ, R155.reuse.H0_H0 ;  /* 0x2000009bff4a7230 */ /* 0x100fe40000004100 */
[C---:B------:R-:W-:Y:S01]  /*b310*/  FFMA R55, R73.reuse, R128, R55 ;  /* 0x0000008049377223 */ /* 0x040fe20000000037 */
[----:B------:R-:W-:Y:S01]  /*b320*/  HADD2.F32 R131, -RZ, R155.H1_H1 ;  /* 0x3000009bff837230 */ /* 0x000fe20000004100 */
[----:B------:R1:W-:Y:S01]  /*b330*/  STS.128 [R176+0xa010], R4 ;  /* 0x00a01004b0007388 */ /* 0x0003e20000000c00 */
[----:B------:R-:W-:Y:S01]  /*b340*/  F2FP.SATFINITE.E4M3.F32.PACK_AB_MERGE_C R35, R36, R35, RZ ;  /* 0x000000232423723e */ /* 0x000fe200048070ff */
[C---:B------:R-:W-:Y:S01]  /*b350*/  FFMA R56, R73.reuse, R129, R56 ;  /* 0x0000008149387223 */ /* 0x040fe20000000038 */
[----:B------:R-:W-:Y:S01]  /*b360*/  F2FP.SATFINITE.E4M3.F32.PACK_AB_MERGE_C R39, R40, R39, RZ ;  /* 0x000000272827723e */ /* 0x000fe200048070ff */
[C---:B------:R-:W-:Y:S01]  /*b370*/  FFMA R57, R73.reuse, R72, R57 ;  /* 0x0000004849397223 */ /* 0x040fe20000000039 */
[----:B------:R-:W-:Y:S01]  /*b380*/  F2FP.SATFINITE.E4M3.F32.PACK_AB_MERGE_C R43, R44, R43, RZ ;  /* 0x0000002b2c2b723e */ /* 0x000fe200048070ff */
[C---:B------:R-:W-:Y:S01]  /*b390*/  FFMA R58, R73.reuse, R75, R58 ;  /* 0x0000004b493a7223 */ /* 0x040fe2000000003a */
[C---:B------:R-:W-:Y:S01]  /*b3a0*/  FFMA R59, R73.reuse, R74, R59 ;  /* 0x0000004a493b7223 */ /* 0x040fe2000000003b */
[----:B------:R-:W-:Y:S01]  /*b3b0*/  F2FP.SATFINITE.E4M3.F32.PACK_AB_MERGE_C R33, R34, R33, R35 ;  /* 0x000000212221723e */ /* 0x000fe20004807023 */
        /* <DEDUP_REMOVED lines=11> */
[----:B------:R-:W-:Y:S05]  /*b470*/  F2FP.SATFINITE.E4M3.F32.PACK_AB_MERGE_C R51, R58, R57, R59 ;  /* 0x000000393a33723e */ /* 0x000fea000480703b */
        /* <DEDUP_REMOVED lines=18> */
.L_x_132:
[----:B------:R-:W-:Y:S05]  /*b5a0*/  BSYNC.RECONVERGENT B0 ;  /* 0x0000000000007941 */ /* 0x000fea0003800200 */
.L_x_131:
[----:B------:R-:W-:Y:S01]  /*b5b0*/  R2UR UR4, R160 ;  /* 0x00000000a00472ca */ /* 0x000fe200000e0000 */
[----:B------:R-:W-:Y:S01]  /*b5c0*/  BAR.SYNC.DEFER_BLOCKING 0x1, 0x80 ;  /* 0x0042000000007b1d */ /* 0x000fe20000010000 */
[----:B------:R-:W-:Y:S01]  /*b5d0*/  ISETP.NE.AND P0, PT, R162, 0x2, PT ;  /* 0x00000002a200780c */ /* 0x000fe20003f05270 */
[----:B------:R-:W-:Y:S01]  /*b5e0*/  UISETP.NE.AND UP0, UPT, UR45, URZ, UPT ;  /* 0x000000ff2d00728c */ /* 0x000fe2000bf05270 */
[----:B------:R-:W-:Y:S01]  /*b5f0*/  ISETP.NE.AND P1, PT, R68, 0x2, PT ;  /* 0x000000024400780c */ /* 0x000fe20003f25270 */
[----:B------:R-:W-:Y:S01]  /*b600*/  UIADD3 UR20, UPT, UPT, UR37, UR59, URZ ;  /* 0x0000003b25147290 */ /* 0x000fe2000fffe0ff */
[----:B------:R-:W-:Y:S02]  /*b610*/  SEL R0, RZ, 0x1, P0 ;  /* 0x00000001ff007807 */ /* 0x000fe40000000000 */
[----:B------:R-:W-:Y:S02]  /*b620*/  SEL R3, RZ, 0x1, P1 ;  /* 0x00000001ff037807 */ /* 0x000fe40000800000 */
[----:B------:R-:W-:Y:S02]  /*b630*/  LOP3.LUT R167, R167, R0, RZ, 0x3c, !PT ;  /* 0x00000000a7a77212 */ /* 0x000fe400078e3cff */
[----:B------:R-:W-:Y:S01]  /*b640*/  LOP3.LUT R168, R168, R3, RZ, 0x3c, !PT ;  /* 0x00000003a8a87212 */ /* 0x000fe200078e3cff */
[----:B------:R-:W-:Y:S01]  /*b650*/  UIADD3 UR16, UPT, UPT, UR38, UR4, URZ ;  /* 0x0000000426107290 */ /* 0x000fe2000fffe0ff */
[----:B------:R-:W-:Y:S02]  /*b660*/  SEL R162, R162, RZ, P0 ;  /* 0x000000ffa2a27207 */ /* 0x000fe40000000000 */
[----:B------:R-:W-:Y:S01]  /*b670*/  SEL R68, R68, RZ, P1 ;  /* 0x000000ff44447207 */ /* 0x000fe20000800000 */
[----:B------:R-:W-:Y:S01]  /*b680*/  UMOV UR36, UR58 ;  /* 0x0000003a00247c82 */ /* 0x000fe20008000000 */
[----:B------:R-:W-:Y:S07]  /*b690*/  BRA.U UP0, `(.L_x_133) ;  /* 0xffffff9900747547 */ /* 0x000fee000b83ffff */
[----:B------:R-:W-:Y:S05]  /*b6a0*/  EXIT ;  /* 0x000000000000794d */ /* 0x000fea0003800000 */
.L_x_24:
[----:B--2---:R2:W3:Y:S02]  /*b6b0*/  SYNCS.PHASECHK.TRANS64.TRYWAIT P0, [R0+URZ+0xf0], R3 ;  /* 0x0000f003000075a7 */ /* 0x0044e400080011ff */
[----:B---3--:R-:W-:Y:S05]  /*b6c0*/  @!P0 NANOSLEEP.SYNCS 0x989680 ;  /* 0x009896800000895d */ /* 0x008fea0003900000 */
[----:B------:R-:W3:Y:S02]  /*b6d0*/  @!P0 SYNCS.PHASECHK.TRANS64 P0, [R0+URZ+0xf0], R3 ;  /* 0x0000f003000085a7 */ /* 0x000ee400080010ff */
[----:B---3--:R-:W-:Y:S05]  /*b6e0*/  @!P0 BRA `(.L_x_24) ;  /* 0xfffffffc00f08947 */ /* 0x008fea000383ffff */
[----:B------:R-:W-:Y:S05]  /*b6f0*/  BRA `(.L_x_134) ;  /* 0xffffff60006c7947 */ /* 0x000fea000383ffff */
.L_x_27:
[----:B--2---:R-:W-:-:S07]  /*b700*/  MOV R0, UR33 ;  /* 0x0000002100007c02 */ /* 0x004fce0008000f00 */
.L_x_135:
[----:B--2---:R2:W3:Y:S02]  /*b710*/  SYNCS.PHASECHK.TRANS64.TRYWAIT P0, [R0+URZ+0x28], R3 ;  /* 0x00002803000075a7 */ /* 0x0044e400080011ff */
[----:B---3--:R-:W-:Y:S05]  /*b720*/  @!P0 NANOSLEEP.SYNCS 0x989680 ;  /* 0x009896800000895d */ /* 0x008fea0003900000 */
[----:B------:R-:W3:Y:S02]  /*b730*/  @!P0 SYNCS.PHASECHK.TRANS64 P0, [R0+URZ+0x28], R3 ;  /* 0x00002803000085a7 */ /* 0x000ee400080010ff */
[----:B---3--:R-:W-:Y:S05]  /*b740*/  @!P0 BRA `(.L_x_135) ;  /* 0xfffffffc00f08947 */ /* 0x008fea000383ffff */
[----:B------:R-:W-:Y:S05]  /*b750*/  BRA `(.L_x_26) ;  /* 0xffffff6000ac7947 */ /* 0x000fea000383ffff */
.L_x_34:
[----:B-1----:R-:W-:-:S07]  /*b760*/  MOV R0, UR17 ;  /* 0x0000001100007c02 */ /* 0x002fce0008000f00 */
.L_x_136:
[----:B-1----:R1:W2:Y:S02]  /*b770*/  SYNCS.PHASECHK.TRANS64.TRYWAIT P0, [R0+URZ+0x28], R3 ;  /* 0x00002803000075a7 */ /* 0x0022a400080011ff */
[----:B--2---:R-:W-:Y:S05]  /*b780*/  @!P0 NANOSLEEP.SYNCS 0x989680 ;  /* 0x009896800000895d */ /* 0x004fea0003900000 */
[----:B------:R-:W2:Y:S02]  /*b790*/  @!P0 SYNCS.PHASECHK.TRANS64 P0, [R0+URZ+0x28], R3 ;  /* 0x00002803000085a7 */ /* 0x000ea400080010ff */
[----:B--2---:R-:W-:Y:S05]  /*b7a0*/  @!P0 BRA `(.L_x_136) ;  /* 0xfffffffc00f08947 */ /* 0x004fea000383ffff */
[----:B------:R-:W-:Y:S05]  /*b7b0*/  BRA `(.L_x_33) ;  /* 0xffffff6400687947 */ /* 0x000fea000383ffff */
.L_x_39:
[----:B-1----:R1:W2:Y:S02]  /*b7c0*/  SYNCS.PHASECHK.TRANS64.TRYWAIT P0, [R3+URZ+0xa0], R0 ;  /* 0x0000a000030075a7 */ /* 0x0022a400080011ff */
[----:B--2---:R-:W-:Y:S05]  /*b7d0*/  @!P0 NANOSLEEP.SYNCS 0x989680 ;  /* 0x009896800000895d */ /* 0x004fea0003900000 */
[----:B------:R-:W2:Y:S02]  /*b7e0*/  @!P0 SYNCS.PHASECHK.TRANS64 P0, [R3+URZ+0xa0], R0 ;  /* 0x0000a000030085a7 */ /* 0x000ea400080010ff */
[----:B--2---:R-:W-:Y:S05]  /*b7f0*/  @!P0 BRA `(.L_x_39) ;  /* 0xfffffffc00f08947 */ /* 0x004fea000383ffff */
[----:B------:R-:W-:Y:S05]  /*b800*/  BRA `(.L_x_137) ;  /* 0xffffff6800087947 */ /* 0x000fea000383ffff */
.L_x_43:
[----:B-1----:R-:W-:-:S07]  /*b810*/  MOV R0, UR4 ;  /* 0x0000000400007c02 */ /* 0x002fce0008000f00 */
.L_x_138:
[----:B-1----:R1:W2:Y:S02]  /*b820*/  SYNCS.PHASECHK.TRANS64.TRYWAIT P0, [R0+URZ], R3 ;  /* 0x00000003000075a7 */ /* 0x0022a400080011ff */
[----:B--2---:R-:W-:Y:S05]  /*b830*/  @!P0 NANOSLEEP.SYNCS 0x989680 ;  /* 0x009896800000895d */ /* 0x004fea0003900000 */
[----:B------:R-:W2:Y:S02]  /*b840*/  @!P0 SYNCS.PHASECHK.TRANS64 P0, [R0+URZ], R3 ;  /* 0x00000003000085a7 */ /* 0x000ea400080010ff */
[----:B--2---:R-:W-:Y:S05]  /*b850*/  @!P0 BRA `(.L_x_138) ;  /* 0xfffffffc00f08947 */ /* 0x004fea000383ffff */
[----:B------:R-:W-:Y:S05]  /*b860*/  BRA `(.L_x_139) ;  /* 0xffffff6c00b07947 */ /* 0x000fea000383ffff */
.L_x_44:
[----:B------:R-:W-:-:S07]  /*b870*/  MOV R0, UR5 ;  /* 0x0000000500007c02 */ /* 0x000fce0008000f00 */
.L_x_140:
[----:B-1----:R1:W2:Y:S02]  /*b880*/  SYNCS.PHASECHK.TRANS64.TRYWAIT P0, [R0+URZ], R3 ;  /* 0x00000003000075a7 */ /* 0x0022a400080011ff */
[----:B--2---:R-:W-:Y:S05]  /*b890*/  @!P0 NANOSLEEP.SYNCS 0x989680 ;  /* 0x009896800000895d */ /* 0x004fea0003900000 */
[----:B------:R-:W2:Y:S02]  /*b8a0*/  @!P0 SYNCS.PHASECHK.TRANS64 P0, [R0+URZ], R3 ;  /* 0x00000003000085a7 */ /* 0x000ea400080010ff */
[----:B--2---:R-:W-:Y:S05]  /*b8b0*/  @!P0 BRA `(.L_x_140) ;  /* 0xfffffffc00f08947 */ /* 0x004fea000383ffff */
[----:B------:R-:W-:Y:S05]  /*b8c0*/  BRA `(.L_x_141) ;  /* 0xffffff6c00bc7947 */ /* 0x000fea000383ffff */
.L_x_45:
[----:B------:R-:W-:-:S07]  /*b8d0*/  MOV R0, UR5 ;  /* 0x0000000500007c02 */ /* 0x000fce0008000f00 */
.L_x_142:
[----:B-1----:R1:W2:Y:S02]  /*b8e0*/  SYNCS.PHASECHK.TRANS64.TRYWAIT P0, [R0+URZ], R3 ;  /* 0x00000003000075a7 */ /* 0x0022a400080011ff */
[----:B--2---:R-:W-:Y:S05]  /*b8f0*/  @!P0 NANOSLEEP.SYNCS 0x989680 ;  /* 0x009896800000895d */ /* 0x004fea0003900000 */
[----:B------:R-:W2:Y:S02]  /*b900*/  @!P0 SYNCS.PHASECHK.TRANS64 P0, [R0+URZ], R3 ;  /* 0x00000003000085a7 */ /* 0x000ea400080010ff */
[----:B--2---:R-:W-:Y:S05]  /*b910*/  @!P0 BRA `(.L_x_142) ;  /* 0xfffffffc00f08947 */ /* 0x004fea000383ffff */
[----:B------:R-:W-:Y:S05]  /*b920*/  BRA `(.L_x_143) ;  /* 0xffffff6c00c87947 */ /* 0x000fea000383ffff */
.L_x_46:
[----:B------:R-:W-:-:S07]  /*b930*/  MOV R0, UR5 ;  /* 0x0000000500007c02 */ /* 0x000fce0008000f00 */
.L_x_144:
[----:B-1----:R1:W2:Y:S02]  /*b940*/  SYNCS.PHASECHK.TRANS64.TRYWAIT P0, [R0+URZ], R3 ;  /* 0x00000003000075a7 */ /* 0x0022a400080011ff */
[----:B--2---:R-:W-:Y:S05]  /*b950*/  @!P0 NANOSLEEP.SYNCS 0x989680 ;  /* 0x009896800000895d */ /* 0x004fea0003900000 */
[----:B------:R-:W2:Y:S02]  /*b960*/  @!P0 SYNCS.PHASECHK.TRANS64 P0, [R0+URZ], R3 ;  /* 0x00000003000085a7 */ /* 0x000ea400080010ff */
[----:B--2---:R-:W-:Y:S05]  /*b970*/  @!P0 BRA `(.L_x_144) ;  /* 0xfffffffc00f08947 */ /* 0x004fea000383ffff */
[----:B------:R-:W-:Y:S05]  /*b980*/  BRA `(.L_x_145) ;  /* 0xffffff6c00d47947 */ /* 0x000fea000383ffff */
.L_x_49:
[----:B-1----:R1:W2:Y:S02]  /*b990*/  SYNCS.PHASECHK.TRANS64.TRYWAIT P0, [R2+URZ+0xe0], R5 ;  /* 0x0000e005020075a7 */ /* 0x0022a400080011ff */
[----:B--2---:R-:W-:Y:S05]  /*b9a0*/  @!P0 NANOSLEEP.SYNCS 0x989680 ;  /* 0x009896800000895d */ /* 0x004fea0003900000 */
[----:B------:R-:W2:Y:S02]  /*b9b0*/  @!P0 SYNCS.PHASECHK.TRANS64 P0, [R2+URZ+0xe0], R5 ;  /* 0x0000e005020085a7 */ /* 0x000ea400080010ff */
[----:B--2---:R-:W-:Y:S05]  /*b9c0*/  @!P0 BRA `(.L_x_49) ;  /* 0xfffffffc00f08947 */ /* 0x004fea000383ffff */
[----:B------:R-:W-:Y:S05]  /*b9d0*/  BRA `(.L_x_146) ;  /* 0xffffff7000387947 */ /* 0x000fea000383ffff */
.L_x_50:
[----:B------:R-:W-:-:S07]  /*b9e0*/  MOV R2, UR4 ;  /* 0x0000000400027c02 */ /* 0x000fce0008000f00 */
.L_x_147:
[----:B-1----:R1:W2:Y:S02]  /*b9f0*/  SYNCS.PHASECHK.TRANS64.TRYWAIT P0, [R2+URZ+0xb0], R5 ;  /* 0x0000b005020075a7 */ /* 0x0022a400080011ff */
[----:B--2---:R-:W-:Y:S05]  /*ba00*/  @!P0 NANOSLEEP.SYNCS 0x989680 ;  /* 0x009896800000895d */ /* 0x004fea0003900000 */
[----:B------:R-:W2:Y:S02]  /*ba10*/  @!P0 SYNCS.PHASECHK.TRANS64 P0, [R2+URZ+0xb0], R5 ;  /* 0x0000b005020085a7 */ /* 0x000ea400080010ff */
[----:B--2---:R-:W-:Y:S05]  /*ba20*/  @!P0 BRA `(.L_x_147) ;  /* 0xfffffffc00f08947 */ /* 0x004fea000383ffff */
[----:B------:R-:W-:Y:S05]  /*ba30*/  BRA `(.L_x_148) ;  /* 0xffffff7000487947 */ /* 0x000fea000383ffff */
.L_x_51:
[----:B-1----:R1:W2:Y:S02]  /*ba40*/  SYNCS.PHASECHK.TRANS64.TRYWAIT P1, [R2+URZ+0xa0], R5 ;  /* 0x0000a005020075a7 */ /* 0x0022a400080211ff */
[----:B--2---:R-:W-:Y:S05]  /*ba50*/  @!P1 NANOSLEEP.SYNCS 0x989680 ;  /* 0x009896800000995d */ /* 0x004fea0003900000 */
[----:B------:R-:W2:Y:S02]  /*ba60*/  @!P1 SYNCS.PHASECHK.TRANS64 P1, [R2+URZ+0xa0], R5 ;  /* 0x0000a005020095a7 */ /* 0x000ea400080210ff */
[----:B--2---:R-:W-:Y:S05]  /*ba70*/  @!P1 BRA `(.L_x_51) ;  /* 0xfffffffc00f09947 */ /* 0x004fea000383ffff */
[----:B------:R-:W-:Y:S05]  /*ba80*/  BRA `(.L_x_149) ;  /* 0xffffff7000787947 */ /* 0x000fea000383ffff */
.L_x_54:
[----:B------:R-:W-:-:S07]  /*ba90*/  MOV R0, UR4 ;  /* 0x0000000400007c02 */ /* 0x000fce0008000f00 */
.L_x_150:
[----:B-1----:R1:W2:Y:S02]  /*baa0*/  SYNCS.PHASECHK.TRANS64.TRYWAIT P0, [R0+URZ+0xb0], R3 ;  /* 0x0000b003000075a7 */ /* 0x0022a400080011ff */
[----:B--2---:R-:W-:Y:S05]  /*bab0*/  @!P0 NANOSLEEP.SYNCS 0x989680 ;  /* 0x009896800000895d */ /* 0x004fea0003900000 */
[----:B------:R-:W2:Y:S02]  /*bac0*/  @!P0 SYNCS.PHASECHK.TRANS64 P0, [R0+URZ+0xb0], R3 ;  /* 0x0000b003000085a7 */ /* 0x000ea400080010ff */
[----:B--2---:R-:W-:Y:S05]  /*bad0*/  @!P0 BRA `(.L_x_150) ;  /* 0xfffffffc00f08947 */ /* 0x004fea000383ffff */
[----:B------:R-:W-:Y:S05]  /*bae0*/  BRA `(.L_x_53) ;  /* 0xffffff7000cc7947 */ /* 0x000fea000383ffff */
.L_x_61:
[----:B-1----:R1:W2:Y:S02]  /*baf0*/  SYNCS.PHASECHK.TRANS64.TRYWAIT P1, [R0+URZ+0xa0], R5 ;  /* 0x0000a005000075a7 */ /* 0x0022a400080211ff */
[----:B--2---:R-:W-:Y:S05]  /*bb00*/  @!P1 NANOSLEEP.SYNCS 0x989680 ;  /* 0x009896800000995d */ /* 0x004fea0003900000 */
[----:B------:R-:W2:Y:S02]  /*bb10*/  @!P1 SYNCS.PHASECHK.TRANS64 P1, [R0+URZ+0xa0], R5 ;  /* 0x0000a005000095a7 */ /* 0x000ea400080210ff */
[----:B--2---:R-:W-:Y:S05]  /*bb20*/  @!P1 BRA `(.L_x_61) ;  /* 0xfffffffc00f09947 */ /* 0x004fea000383ffff */
[----:B------:R-:W-:Y:S05]  /*bb30*/  BRA `(.L_x_151) ;  /* 0xffffff7800347947 */ /* 0x000fea000383ffff */
.L_x_62:
[----:B------:R-:W-:-:S07]  /*bb40*/  MOV R3, UR22 ;  /* 0x0000001600037c02 */ /* 0x000fce0008000f00 */
.L_x_152:
[----:B-1----:R1:W2:Y:S02]  /*bb50*/  SYNCS.PHASECHK.TRANS64.TRYWAIT P0, [R3+URZ+0xd0], R0 ;  /* 0x0000d000030075a7 */ /* 0x0022a400080011ff */
[----:B--2---:R-:W-:Y:S05]  /*bb60*/  @!P0 NANOSLEEP.SYNCS 0x989680 ;  /* 0x009896800000895d */ /* 0x004fea0003900000 */
[----:B------:R-:W2:Y:S02]  /*bb70*/  @!P0 SYNCS.PHASECHK.TRANS64 P0, [R3+URZ+0xd0], R0 ;  /* 0x0000d000030085a7 */ /* 0x000ea400080010ff */
[----:B--2---:R-:W-:Y:S05]  /*bb80*/  @!P0 BRA `(.L_x_152) ;  /* 0xfffffffc00f08947 */ /* 0x004fea000383ffff */
[----:B------:R-:W-:Y:S05]  /*bb90*/  BRA `(.L_x_153) ;  /* 0xffffff78006c7947 */ /* 0x000fea000383ffff */
.L_x_65:
[----:B------:R-:W-:Y:S07]  /*bba0*/  MOV R0, UR5 ;  /* 0x0000000500007c02 */ /* 0x000fee0008000f00 */
.L_x_154:
[----:B-1----:R1:W2:Y:S02]  /*bbb0*/  SYNCS.PHASECHK.TRANS64.TRYWAIT P0, [R0+URZ], R3 ;  /* 0x00000003000075a7 */ /* 0x0022a400080011ff */
[----:B--2---:R-:W-:Y:S05]  /*bbc0*/  @!P0 NANOSLEEP.SYNCS 0x989680 ;  /* 0x009896800000895d */ /* 0x004fea0003900000 */
[----:B------:R-:W2:Y:S02]  /*bbd0*/  @!P0 SYNCS.PHASECHK.TRANS64 P0, [R0+URZ], R3 ;  /* 0x00000003000085a7 */ /* 0x000ea400080010ff */
[----:B--2---:R-:W-:Y:S05]  /*bbe0*/  @!P0 BRA `(.L_x_154) ;  /* 0xfffffffc00f08947 */ /* 0x004fea000383ffff */
[----:B------:R-:W-:Y:S05]  /*bbf0*/  BRA `(.L_x_64) ;  /* 0xffffff7800887947 */ /* 0x000fea000383ffff */
.L_x_68:
[----:B------:R-:W-:-:S07]  /*bc00*/  MOV R0, UR4 ;  /* 0x0000000400007c02 */ /* 0x000fce0008000f00 */
.L_x_155:
[----:B--2---:R2:W4:Y:S02]  /*bc10*/  SYNCS.PHASECHK.TRANS64.TRYWAIT P0, [R0+URZ], R3 ;  /* 0x00000003000075a7 */ /* 0x00452400080011ff */
[----:B----4-:R-:W-:Y:S05]  /*bc20*/  @!P0 NANOSLEEP.SYNCS 0x989680 ;  /* 0x009896800000895d */ /* 0x010fea0003900000 */
[----:B------:R-:W4:Y:S02]  /*bc30*/  @!P0 SYNCS.PHASECHK.TRANS64 P0, [R0+URZ], R3 ;  /* 0x00000003000085a7 */ /* 0x000f2400080010ff */
[----:B----4-:R-:W-:Y:S05]  /*bc40*/  @!P0 BRA `(.L_x_155) ;  /* 0xfffffffc00f08947 */ /* 0x010fea000383ffff */
[----:B------:R-:W-:Y:S05]  /*bc50*/  BRA `(.L_x_156) ;  /* 0xffffff7c003c7947 */ /* 0x000fea000383ffff */
.L_x_69:
[----:B------:R-:W-:-:S07]  /*bc60*/  MOV R0, UR4 ;  /* 0x0000000400007c02 */ /* 0x000fce0008000f00 */
.L_x_157:
[----:B-1----:R1:W2:Y:S02]  /*bc70*/  SYNCS.PHASECHK.TRANS64.TRYWAIT P0, [R0+URZ], R3 ;  /* 0x00000003000075a7 */ /* 0x0022a400080011ff */
[----:B--2---:R-:W-:Y:S05]  /*bc80*/  @!P0 NANOSLEEP.SYNCS 0x989680 ;  /* 0x009896800000895d */ /* 0x004fea0003900000 */
[----:B------:R-:W2:Y:S02]  /*bc90*/  @!P0 SYNCS.PHASECHK.TRANS64 P0, [R0+URZ], R3 ;  /* 0x00000003000085a7 */ /* 0x000ea400080010ff */
[----:B--2---:R-:W-:Y:S05]  /*bca0*/  @!P0 BRA `(.L_x_157) ;  /* 0xfffffffc00f08947 */ /* 0x004fea000383ffff */
[----:B------:R-:W-:Y:S05]  /*bcb0*/  BRA `(.L_x_158) ;  /* 0xffffff7c00487947 */ /* 0x000fea000383ffff */
.L_x_74:
[----:B--2---:R2:W3:Y:S02]  /*bcc0*/  SYNCS.PHASECHK.TRANS64.TRYWAIT P0, [R12+URZ+0xa0], R9 ;  /* 0x0000a0090c0075a7 */ /* 0x0044e400080011ff */
[----:B---3--:R-:W-:Y:S05]  /*bcd0*/  @!P0 NANOSLEEP.SYNCS 0x989680 ;  /* 0x009896800000895d */ /* 0x008fea0003900000 */
[----:B------:R-:W3:Y:S02]  /*bce0*/  @!P0 SYNCS.PHASECHK.TRANS64 P0, [R12+URZ+0xa0], R9 ;  /* 0x0000a0090c0085a7 */ /* 0x000ee400080010ff */
[----:B---3--:R-:W-:Y:S05]  /*bcf0*/  @!P0 BRA `(.L_x_74) ;  /* 0xfffffffc00f08947 */ /* 0x008fea000383ffff */
[----:B------:R-:W-:Y:S05]  /*bd00*/  BRA `(.L_x_159) ;  /* 0xffffff8000787947 */ /* 0x000fea000383ffff */
.L_x_77:
[----:B------:R-:W-:Y:S07]  /*bd10*/  MOV R0, UR21 ;  /* 0x0000001500007c02 */ /* 0x000fee0008000f00 */
.L_x_160:
[----:B--2---:R2:W3:Y:S02]  /*bd20*/  SYNCS.PHASECHK.TRANS64.TRYWAIT P2, [R0+URZ+0x98], R11 ;  /* 0x0000980b000075a7 */ /* 0x0044e400080411ff */
[----:B---3--:R-:W-:Y:S05]  /*bd30*/  @!P2 NANOSLEEP.SYNCS 0x989680 ;  /* 0x009896800000a95d */ /* 0x008fea0003900000 */
[----:B------:R-:W3:Y:S02]  /*bd40*/  @!P2 SYNCS.PHASECHK.TRANS64 P2, [R0+URZ+0x98], R11 ;  /* 0x0000980b0000a5a7 */ /* 0x000ee400080410ff */
[----:B---3--:R-:W-:Y:S05]  /*bd50*/  @!P2 BRA `(.L_x_160) ;  /* 0xfffffffc00f0a947 */ /* 0x008fea000383ffff */
[----:B------:R-:W-:Y:S05]  /*bd60*/  BRA `(.L_x_76) ;  /* 0xffffff8400e07947 */ /* 0x000fea000383ffff */
.L_x_80:
[----:B--2---:R-:W-:Y:S07]  /*bd70*/  MOV R0, UR21 ;  /* 0x0000001500007c02 */ /* 0x004fee0008000f00 */
.L_x_161:
[----:B--2---:R2:W3:Y:S02]  /*bd80*/  SYNCS.PHASECHK.TRANS64.TRYWAIT P0, [R0+URZ+0x70], R9 ;  /* 0x00007009000075a7 */ /* 0x0044e400080011ff */
[----:B---3--:R-:W-:Y:S05]  /*bd90*/  @!P0 NANOSLEEP.SYNCS 0x989680 ;  /* 0x009896800000895d */ /* 0x008fea0003900000 */
[----:B------:R-:W3:Y:S02]  /*bda0*/  @!P0 SYNCS.PHASECHK.TRANS64 P0, [R0+URZ+0x70], R9 ;  /* 0x00007009000085a7 */ /* 0x000ee400080010ff */
[----:B---3--:R-:W-:Y:S05]  /*bdb0*/  @!P0 BRA `(.L_x_161) ;  /* 0xfffffffc00f08947 */ /* 0x008fea000383ffff */
[----:B------:R-:W-:Y:S05]  /*bdc0*/  BRA `(.L_x_162) ;  /* 0xffffff88003c7947 */ /* 0x000fea000383ffff */
.L_x_81:
[----:B------:R-:W-:Y:S07]  /*bdd0*/  MOV R0, UR21 ;  /* 0x0000001500007c02 */ /* 0x000fee0008000f00 */
.L_x_163:
[----:B--2---:R2:W3:Y:S02]  /*bde0*/  SYNCS.PHASECHK.TRANS64.TRYWAIT P0, [R0+URZ+0x78], R9 ;  /* 0x00007809000075a7 */ /* 0x0044e400080011ff */
[----:B---3--:R-:W-:Y:S05]  /*bdf0*/  @!P0 NANOSLEEP.SYNCS 0x989680 ;  /* 0x009896800000895d */ /* 0x008fea0003900000 */
[----:B------:R-:W3:Y:S02]  /*be00*/  @!P0 SYNCS.PHASECHK.TRANS64 P0, [R0+URZ+0x78], R9 ;  /* 0x00007809000085a7 */ /* 0x000ee400080010ff */
[----:B---3--:R-:W-:Y:S05]  /*be10*/  @!P0 BRA `(.L_x_163) ;  /* 0xfffffffc00f08947 */ /* 0x008fea000383ffff */
[----:B------:R-:W-:Y:S05]  /*be20*/  BRA `(.L_x_164) ;  /* 0xffffff8800747947 */ /* 0x000fea000383ffff */
.L_x_82:
[----:B------:R-:W-:Y:S07]  /*be30*/  MOV R0, UR21 ;  /* 0x0000001500007c02 */ /* 0x000fee0008000f00 */
.L_x_165:
[----:B--2---:R2:W3:Y:S02]  /*be40*/  SYNCS.PHASECHK.TRANS64.TRYWAIT P0, [R0+URZ+0x80], R9 ;  /* 0x00008009000075a7 */ /* 0x0044e400080011ff */
[----:B---3--:R-:W-:Y:S05]  /*be50*/  @!P0 NANOSLEEP.SYNCS 0x989680 ;  /* 0x009896800000895d */ /* 0x008fea0003900000 */
[----:B------:R-:W3:Y:S02]  /*be60*/  @!P0 SYNCS.PHASECHK.TRANS64 P0, [R0+URZ+0x80], R9 ;  /* 0x00008009000085a7 */ /* 0x000ee400080010ff */
[----:B---3--:R-:W-:Y:S05]  /*be70*/  @!P0 BRA `(.L_x_165) ;  /* 0xfffffffc00f08947 */ /* 0x008fea000383ffff */
[----:B------:R-:W-:Y:S05]  /*be80*/  BRA `(.L_x_166) ;  /* 0xffffff8800b87947 */ /* 0x000fea000383ffff */
.L_x_83:
[----:B------:R-:W-:Y:S07]  /*be90*/  MOV R0, UR21 ;  /* 0x0000001500007c02 */ /* 0x000fee0008000f00 */
.L_x_167:
[----:B--2---:R2:W3:Y:S02]  /*bea0*/  SYNCS.PHASECHK.TRANS64.TRYWAIT P0, [R0+URZ+0x88], R9 ;  /* 0x00008809000075a7 */ /* 0x0044e400080011ff */
[----:B---3--:R-:W-:Y:S05]  /*beb0*/  @!P0 NANOSLEEP.SYNCS 0x989680 ;  /* 0x009896800000895d */ /* 0x008fea0003900000 */
[----:B------:R-:W3:Y:S02]  /*bec0*/  @!P0 SYNCS.PHASECHK.TRANS64 P0, [R0+URZ+0x88], R9 ;  /* 0x00008809000085a7 */ /* 0x000ee400080010ff */
[----:B---3--:R-:W-:Y:S05]  /*bed0*/  @!P0 BRA `(.L_x_167) ;  /* 0xfffffffc00f08947 */ /* 0x008fea000383ffff */
[----:B------:R-:W-:Y:S05]  /*bee0*/  BRA `(.L_x_168) ;  /* 0xffffff8800f87947 */ /* 0x000fea000383ffff */
.L_x_85:
[----:B------:R-:W-:-:S07]  /*bef0*/  MOV R0, UR21 ;  /* 0x0000001500007c02 */ /* 0x000fce0008000f00 */
.L_x_169:
[----:B---3--:R3:W4:Y:S02]  /*bf00*/  SYNCS.PHASECHK.TRANS64.TRYWAIT P0, [R0+URZ+0x70], R3 ;  /* 0x00007003000075a7 */ /* 0x00872400080011ff */
[----:B----4-:R-:W-:Y:S05]  /*bf10*/  @!P0 NANOSLEEP.SYNCS 0x989680 ;  /* 0x009896800000895d */ /* 0x010fea0003900000 */
[----:B------:R-:W4:Y:S02]  /*bf20*/  @!P0 SYNCS.PHASECHK.TRANS64 P0, [R0+URZ+0x70], R3 ;  /* 0x00007003000085a7 */ /* 0x000f2400080010ff */
[----:B----4-:R-:W-:Y:S05]  /*bf30*/  @!P0 BRA `(.L_x_169) ;  /* 0xfffffffc00f08947 */ /* 0x010fea000383ffff */
[----:B------:R-:W-:Y:S05]  /*bf40*/  BRA `(.L_x_170) ;  /* 0xffffff8c006c7947 */ /* 0x000fea000383ffff */
.L_x_86:
[----:B---3--:R-:W-:-:S07]  /*bf50*/  MOV R0, UR21 ;  /* 0x0000001500007c02 */ /* 0x008fce0008000f00 */
.L_x_171:
[----:B---3--:R3:W4:Y:S02]  /*bf60*/  SYNCS.PHASECHK.TRANS64.TRYWAIT P0, [R0+URZ+0x78], R3 ;  /* 0x00007803000075a7 */ /* 0x00872400080011ff */
[----:B----4-:R-:W-:Y:S05]  /*bf70*/  @!P0 NANOSLEEP.SYNCS 0x989680 ;  /* 0x009896800000895d */ /* 0x010fea0003900000 */
[----:B------:R-:W4:Y:S02]  /*bf80*/  @!P0 SYNCS.PHASECHK.TRANS64 P0, [R0+URZ+0x78], R3 ;  /* 0x00007803000085a7 */ /* 0x000f2400080010ff */
[----:B----4-:R-:W-:Y:S05]  /*bf90*/  @!P0 BRA `(.L_x_171) ;  /* 0xfffffffc00f08947 */ /* 0x010fea000383ffff */
[----:B------:R-:W-:Y:S05]  /*bfa0*/  BRA `(.L_x_172) ;  /* 0xffffff8c005c7947 */ /* 0x000fea000383ffff */
.L_x_87:
[----:B---3--:R-:W-:-:S07]  /*bfb0*/  MOV R0, UR21 ;  /* 0x0000001500007c02 */ /* 0x008fce0008000f00 */
.L_x_173:
[----:B---3--:R3:W4:Y:S02]  /*bfc0*/  SYNCS.PHASECHK.TRANS64.TRYWAIT P0, [R0+URZ+0x80], R3 ;  /* 0x00008003000075a7 */ /* 0x00872400080011ff */
[----:B----4-:R-:W-:Y:S05]  /*bfd0*/  @!P0 NANOSLEEP.SYNCS 0x989680 ;  /* 0x009896800000895d */ /* 0x010fea0003900000 */
[----:B------:R-:W4:Y:S02]  /*bfe0*/  @!P0 SYNCS.PHASECHK.TRANS64 P0, [R0+URZ+0x80], R3 ;  /* 0x00008003000085a7 */ /* 0x000f2400080010ff */
[----:B----4-:R-:W-:Y:S05]  /*bff0*/  @!P0 BRA `(.L_x_173) ;  /* 0xfffffffc00f08947 */ /* 0x010fea000383ffff */
[----:B------:R-:W-:Y:S05]  /*c000*/  BRA `(.L_x_174) ;  /* 0xffffff8c004c7947 */ /* 0x000fea000383ffff */
.L_x_89:
[----:B-1----:R1:W2:Y:S02]  /*c010*/  SYNCS.PHASECHK.TRANS64.TRYWAIT P0, [R3+URZ+0xa0], R0 ;  /* 0x0000a000030075a7 */ /* 0x0022a400080011ff */
[----:B--2---:R-:W-:Y:S05]  /*c020*/  @!P0 NANOSLEEP.SYNCS 0x989680 ;  /* 0x009896800000895d */ /* 0x004fea0003900000 */
[----:B------:R-:W2:Y:S02]  /*c030*/  @!P0 SYNCS.PHASECHK.TRANS64 P0, [R3+URZ+0xa0], R0 ;  /* 0x0000a000030085a7 */ /* 0x000ea400080010ff */
[----:B--2---:R-:W-:Y:S05]  /*c040*/  @!P0 BRA `(.L_x_89) ;  /* 0xfffffffc00f08947 */ /* 0x004fea000383ffff */
[----:B------:R-:W-:Y:S05]  /*c050*/  BRA `(.L_x_175) ;  /* 0xffffff9000187947 */ /* 0x000fea000383ffff */
.L_x_100:
[----:B--2---:R2:W1:Y:S02]  /*c060*/  SYNCS.PHASECHK.TRANS64.TRYWAIT P1, [R3+URZ+0x50], R2 ;  /* 0x00005002030075a7 */ /* 0x00446400080211ff */
[----:B-1----:R-:W-:Y:S05]  /*c070*/  @!P1 NANOSLEEP.SYNCS 0x989680 ;  /* 0x009896800000995d */ /* 0x002fea0003900000 */
[----:B------:R-:W1:Y:S02]  /*c080*/  @!P1 SYNCS.PHASECHK.TRANS64 P1, [R3+URZ+0x50], R2 ;  /* 0x00005002030095a7 */ /* 0x000e6400080210ff */
[----:B-1----:R-:W-:Y:S05]  /*c090*/  @!P1 BRA `(.L_x_100) ;  /* 0xfffffffc00f09947 */ /* 0x002fea000383ffff */
[----:B------:R-:W-:Y:S05]  /*c0a0*/  BRA `(.L_x_99) ;  /* 0xffffff9c009c7947 */ /* 0x000fea000383ffff */
.L_x_102:
[----:B--2---:R2:W4:Y:S02]  /*c0b0*/  SYNCS.PHASECHK.TRANS64.TRYWAIT P0, [R177+URZ+0xc0], R4 ;  /* 0x0000c004b10075a7 */ /* 0x00452400080011ff */
[----:B----4-:R-:W-:Y:S05]  /*c0c0*/  @!P0 NANOSLEEP.SYNCS 0x989680 ;  /* 0x009896800000895d */ /* 0x010fea0003900000 */
[----:B------:R-:W4:Y:S02]  /*c0d0*/  @!P0 SYNCS.PHASECHK.TRANS64 P0, [R177+URZ+0xc0], R4 ;  /* 0x0000c004b10085a7 */ /* 0x000f2400080010ff */
[----:B----4-:R-:W-:Y:S05]  /*c0e0*/  @!P0 BRA `(.L_x_102) ;  /* 0xfffffffc00f08947 */ /* 0x010fea000383ffff */
[----:B------:R-:W-:Y:S05]  /*c0f0*/  BRA `(.L_x_101) ;  /* 0xffffff9c00f47947 */ /* 0x000fea000383ffff */
.L_x_111:
[----:B---3--:R3:W4:Y:S02]  /*c100*/  SYNCS.PHASECHK.TRANS64.TRYWAIT P0, [R190+URZ+0x50], R5 ;  /* 0x00005005be0075a7 */ /* 0x00872400080011ff */
[----:B----4-:R-:W-:Y:S05]  /*c110*/  @!P0 NANOSLEEP.SYNCS 0x989680 ;  /* 0x009896800000895d */ /* 0x010fea0003900000 */
[----:B------:R-:W4:Y:S02]  /*c120*/  @!P0 SYNCS.PHASECHK.TRANS64 P0, [R190+URZ+0x50], R5 ;  /* 0x00005005be0085a7 */ /* 0x000f2400080010ff */
[----:B----4-:R-:W-:Y:S05]  /*c130*/  @!P0 BRA `(.L_x_111) ;  /* 0xfffffffc00f08947 */ /* 0x010fea000383ffff */
[----:B------:R-:W-:Y:S05]  /*c140*/  BRA `(.L_x_110) ;  /* 0xffffffb400047947 */ /* 0x000fea000383ffff */
.L_x_120:
[----:B---3--:R3:W4:Y:S02]  /*c150*/  SYNCS.PHASECHK.TRANS64.TRYWAIT P0, [R0+URZ+0x50], R7 ;  /* 0x00005007000075a7 */ /* 0x00872400080011ff */
[----:B----4-:R-:W-:Y:S05]  /*c160*/  @!P0 NANOSLEEP.SYNCS 0x989680 ;  /* 0x009896800000895d */ /* 0x010fea0003900000 */
[----:B------:R-:W4:Y:S02]  /*c170*/  @!P0 SYNCS.PHASECHK.TRANS64 P0, [R0+URZ+0x50], R7 ;  /* 0x00005007000085a7 */ /* 0x000f2400080010ff */
[----:B----4-:R-:W-:Y:S05]  /*c180*/  @!P0 BRA `(.L_x_120) ;  /* 0xfffffffc00f08947 */ /* 0x010fea000383ffff */
[----:B------:R-:W-:Y:S05]  /*c190*/  BRA `(.L_x_119) ;  /* 0xffffffc8005c7947 */ /* 0x000fea000383ffff */
.L_x_129:
[----:B---3--:R3:W4:Y:S02]  /*c1a0*/  SYNCS.PHASECHK.TRANS64.TRYWAIT P0, [R0+URZ+0x50], R5 ;  /* 0x00005005000075a7 */ /* 0x00872400080011ff */
[----:B----4-:R-:W-:Y:S05]  /*c1b0*/  @!P0 NANOSLEEP.SYNCS 0x989680 ;  /* 0x009896800000895d */ /* 0x010fea0003900000 */
[----:B------:R-:W4:Y:S02]  /*c1c0*/  @!P0 SYNCS.PHASECHK.TRANS64 P0, [R0+URZ+0x50], R5 ;  /* 0x00005005000085a7 */ /* 0x000f2400080010ff */
[----:B----4-:R-:W-:Y:S05]  /*c1d0*/  @!P0 BRA `(.L_x_129) ;  /* 0xfffffffc00f08947 */ /* 0x010fea000383ffff */
[----:B------:R-:W-:Y:S05]  /*c1e0*/  BRA `(.L_x_128) ;  /* 0xffffffdc00c07947 */ /* 0x000fea000383ffff */
        .weak           $__internal_0_$__cuda_sm10x_tcgen05_guardrail_trap_col_being_dealloced_not_returned_by_alloc
        .type           $__internal_0_$__cuda_sm10x_tcgen05_guardrail_trap_col_being_dealloced_not_returned_by_alloc,@function
        .size           $__internal_0_$__cuda_sm10x_tcgen05_guardrail_trap_col_being_dealloced_not_returned_by_alloc,($__internal_1_$__cuda_sm10x_tcgen05_guardrail_trap_phase_invalid_during_alloc - $__internal_0_$__cuda_sm10x_tcgen05_guardrail_trap_col_being_dealloced_not_returned_by_alloc)
$__internal_0_$__cuda_sm10x_tcgen05_guardrail_trap_col_being_dealloced_not_returned_by_alloc:
[----:B------:R-:W-:Y:S05]  /*c1f0*/  BPT.TRAP 0x1 ;  /* 0x000000040000795c */ /* 0x000fea0000300000 */
[----:B------:R-:W-:-:S04]  /*c200*/  HFMA2 R3, -RZ, RZ, 0, 0 ;  /* 0x00000000ff037431 */ /* 0x000fc800000001ff */
[----:B------:R-:W-:Y:S05]  /*c210*/  RET.REL.NODEC R2 `(_ZN7cutlass13device_kernelINS_4gemm6kernel13GemmUniversalIN4cute5tupleIJiiiiEEENS1_10collective13CollectiveMmaINS1_35MainloopSm100TmaUmmaWarpSpecializedILi5ELi2ELi2ENS5_IJNS4_1CILi1EEENSA_ILi2EEESB_EEEEENS5_IJNSA_ILi128EEENSA_ILi256EEENSA_ILi64EEEEEENS_12float_e4m3_tENS5_IJlSB_lEEESJ_SK_NS4_8TiledMMAINS4_8MMA_AtomIJNS4_10MMA_TraitsINS4_19SM100_MMA_F8F6F4_SSEJSJ_SJ_fSF_SG_NS4_17integral_constantINS4_4UMMA5MajorELSR_0EEESS_NSP_INSQ_7ScaleInELST_0EEESU_EEEEEENS4_6LayoutINS5_IJSB_SB_SB_EEENS5_IJNSA_ILi0EEESZ_SZ_EEEEENS5_IJNS4_10UnderscoreES12_S12_EEEEENS4_23SM90_TMA_LOAD_MULTICASTENS4_14ComposedLayoutINS4_7SwizzleILi2ELi4ELi3EEENS4_18smem_ptr_flag_bitsILi8EEENSX_INS5_IJNSA_ILi8EEESH_EEENS5_IJSH_SB_EEEEEEEvNS4_8identityENS4_13SM90_TMA_LOADES1F_vS1G_EENS_8epilogue10collective18CollectiveEpilogueINS1J_23Sm100TmaWarpSpecializedILi4ELi2ELi64ELb0ELb0EEEJSI_NS5_IJNSX_ISF_SB_EENSX_ISH_SB_EEEEESJ_SK_SJ_SK_NS1J_6fusion15FusionCallbacksIS1N_NS1R_17LinearCombinationISJ_fSJ_fLNS_15FloatRoundStyleE2EEESI_S1Q_JEEENS4_5SM1004TMEM4LOAD26SM100_TMEM_LOAD_32dp32b64xES1H_S1F_NS4_39AutoVectorizingCopyWithAssumedAlignmentILi128EEENS4_14SM90_TMA_STOREES1F_S22_S22_EEEvvEEEEvNT_6ParamsE) ;  /* 0xffffff3c02787950 */ /* 0x000fea0003c3ffff */
        .weak           $__internal_1_$__cuda_sm10x_tcgen05_guardrail_trap_phase_invalid_during_alloc
        .type           $__internal_1_$__cuda_sm10x_tcgen05_guardrail_trap_phase_invalid_during_alloc,@function
        .size           $__internal_1_$__cuda_sm10x_tcgen05_guardrail_trap_phase_invalid_during_alloc,($__internal_2_$__cuda_sm10x_tcgen05_guardrail_trap_unallocated_columns_being_dealloced - $__internal_1_$__cuda_sm10x_tcgen05_guardrail_trap_phase_invalid_during_alloc)
$__internal_1_$__cuda_sm10x_tcgen05_guardrail_trap_phase_invalid_during_alloc:
[----:B------:R-:W-:Y:S05]  /*c220*/  BPT.TRAP 0x1 ;  /* 0x000000040000795c */ /* 0x000fea0000300000 */
[----:B------:R-:W-:-:S04]  /*c230*/  MOV R5, 0x0 ;  /* 0x0000000000057802 */ /* 0x000fc80000000f00 */
[----:B------:R-:W-:Y:S05]  /*c240*/  RET.REL.NODEC R4 `(_ZN7cutlass13device_kernelINS_4gemm6kernel13GemmUniversalIN4cute5tupleIJiiiiEEENS1_10collective13CollectiveMmaINS1_35MainloopSm100TmaUmmaWarpSpecializedILi5ELi2ELi2ENS5_IJNS4_1CILi1EEENSA_ILi2EEESB_EEEEENS5_IJNSA_ILi128EEENSA_ILi256EEENSA_ILi64EEEEEENS_12float_e4m3_tENS5_IJlSB_lEEESJ_SK_NS4_8TiledMMAINS4_8MMA_AtomIJNS4_10MMA_TraitsINS4_19SM100_MMA_F8F6F4_SSEJSJ_SJ_fSF_SG_NS4_17integral_constantINS4_4UMMA5MajorELSR_0EEESS_NSP_INSQ_7ScaleInELST_0EEESU_EEEEEENS4_6LayoutINS5_IJSB_SB_SB_EEENS5_IJNSA_ILi0EEESZ_SZ_EEEEENS5_IJNS4_10UnderscoreES12_S12_EEEEENS4_23SM90_TMA_LOAD_MULTICASTENS4_14ComposedLayoutINS4_7SwizzleILi2ELi4ELi3EEENS4_18smem_ptr_flag_bitsILi8EEENSX_INS5_IJNSA_ILi8EEESH_EEENS5_IJSH_SB_EEEEEEEvNS4_8identityENS4_13SM90_TMA_LOADES1F_vS1G_EENS_8epilogue10collective18CollectiveEpilogueINS1J_23Sm100TmaWarpSpecializedILi4ELi2ELi64ELb0ELb0EEEJSI_NS5_IJNSX_ISF_SB_EENSX_ISH_SB_EEEEESJ_SK_SJ_SK_NS1J_6fusion15FusionCallbacksIS1N_NS1R_17LinearCombinationISJ_fSJ_fLNS_15FloatRoundStyleE2EEESI_S1Q_JEEENS4_5SM1004TMEM4LOAD26SM100_TMEM_LOAD_32dp32b64xES1H_S1F_NS4_39AutoVectorizingCopyWithAssumedAlignmentILi128EEENS4_14SM90_TMA_STOREES1F_S22_S22_EEEvvEEEEvNT_6ParamsE) ;  /* 0xffffff3c046c7950 */ /* 0x000fea0003c3ffff */
        .weak           $__internal_2_$__cuda_sm10x_tcgen05_guardrail_trap_unallocated_columns_being_dealloced
        .type           $__internal_2_$__cuda_sm10x_tcgen05_guardrail_trap_unallocated_columns_being_dealloced,@function
        .size           $__internal_2_$__cuda_sm10x_tcgen05_guardrail_trap_unallocated_columns_being_dealloced,(.L_x_177 - $__internal_2_$__cuda_sm10x_tcgen05_guardrail_trap_unallocated_columns_being_dealloced)
$__internal_2_$__cuda_sm10x_tcgen05_guardrail_trap_unallocated_columns_being_dealloced:
[----:B------:R-:W-:Y:S05]  /*c250*/  BPT.TRAP 0x1 ;  /* 0x000000040000795c */ /* 0x000fea0000300000 */
[----:B------:R-:W-:-:S04]  /*c260*/  HFMA2 R3, -RZ, RZ, 0, 0 ;  /* 0x00000000ff037431 */ /* 0x000fc800000001ff */
[----:B------:R-:W-:Y:S05]  /*c270*/  RET.REL.NODEC R2 `(_ZN7cutlass13device_kernelINS_4gemm6kernel13GemmUniversalIN4cute5tupleIJiiiiEEENS1_10collective13CollectiveMmaINS1_35MainloopSm100TmaUmmaWarpSpecializedILi5ELi2ELi2ENS5_IJNS4_1CILi1EEENSA_ILi2EEESB_EEEEENS5_IJNSA_ILi128EEENSA_ILi256EEENSA_ILi64EEEEEENS_12float_e4m3_tENS5_IJlSB_lEEESJ_SK_NS4_8TiledMMAINS4_8MMA_AtomIJNS4_10MMA_TraitsINS4_19SM100_MMA_F8F6F4_SSEJSJ_SJ_fSF_SG_NS4_17integral_constantINS4_4UMMA5MajorELSR_0EEESS_NSP_INSQ_7ScaleInELST_0EEESU_EEEEEENS4_6LayoutINS5_IJSB_SB_SB_EEENS5_IJNSA_ILi0EEESZ_SZ_EEEEENS5_IJNS4_10UnderscoreES12_S12_EEEEENS4_23SM90_TMA_LOAD_MULTICASTENS4_14ComposedLayoutINS4_7SwizzleILi2ELi4ELi3EEENS4_18smem_ptr_flag_bitsILi8EEENSX_INS5_IJNSA_ILi8EEESH_EEENS5_IJSH_SB_EEEEEEEvNS4_8identityENS4_13SM90_TMA_LOADES1F_vS1G_EENS_8epilogue10collective18CollectiveEpilogueINS1J_23Sm100TmaWarpSpecializedILi4ELi2ELi64ELb0ELb0EEEJSI_NS5_IJNSX_ISF_SB_EENSX_ISH_SB_EEEEESJ_SK_SJ_SK_NS1J_6fusion15FusionCallbacksIS1N_NS1R_17LinearCombinationISJ_fSJ_fLNS_15FloatRoundStyleE2EEESI_S1Q_JEEENS4_5SM1004TMEM4LOAD26SM100_TMEM_LOAD_32dp32b64xES1H_S1F_NS4_39AutoVectorizingCopyWithAssumedAlignmentILi128EEENS4_14SM90_TMA_STOREES1F_S22_S22_EEEvvEEEEvNT_6ParamsE) ;  /* 0xffffff3c02607950 */ /* 0x000fea0003c3ffff */
.L_x_176:
[----:B------:R-:W-:-:S00]  /*c280*/  BRA `(.L_x_176) ;  /* 0xfffffffc00fc7947 */ /* 0x000fc0000383ffff */
[----:B------:R-:W-:-:S00]  /*c290*/  NOP ;  /* 0x0000000000007918 */ /* 0x000fc00000000000 */
        /* <DEDUP_REMOVED lines=14> */
.L_x_177:


//--------------------- .nv.global.init           --------------------------
	.section	.nv.global.init,"aw",@progbits
.nv.global.init:
	.type		$str$27,@object
	.size		$str$27,($str$28 - $str$27)
$str$27:
        /*0000*/ 	.byte	0x28, 0x61, 0x64, 0x64, 0x72, 0x65, 0x73, 0x73, 0x20, 0x26, 0x20, 0x6d, 0x61, 0x73, 0x6b, 0x29
        /*0010*/ 	.byte	0x20, 0x3d, 0x3d, 0x20, 0x30, 0x00
	.type		$str$28,@object
	.size		$str$28,($str$26 - $str$28)
$str$28:
        /*0016*/ 	.byte	0x2f, 0x74, 0x6d, 0x70, 0x2f, 0x63, 0x75, 0x74, 0x6c, 0x61, 0x73, 0x73, 0x5f, 0x73, 0x77, 0x65
        /*0026*/ 	.byte	0x65, 0x70, 0x5f, 0x73, 0x72, 0x63, 0x2f, 0x69, 0x6e, 0x63, 0x6c, 0x75, 0x64, 0x65, 0x2f, 0x63
        /*0036*/ 	.byte	0x75, 0x74, 0x65, 0x2f, 0x70, 0x6f, 0x69, 0x6e, 0x74, 0x65, 0x72, 0x5f, 0x66, 0x6c, 0x61, 0x67
        /*0046*/ 	.byte	0x67, 0x65, 0x64, 0x2e, 0x68, 0x70, 0x70, 0x00
	.type		$str$26,@object
	.size		$str$26,($str$25 - $str$26)
$str$26:
        /*004e*/ 	.byte	0x2f, 0x74, 0x6d, 0x70, 0x2f, 0x63, 0x75, 0x74, 0x6c, 0x61, 0x73, 0x73, 0x5f, 0x73, 0x77, 0x65
        /*005e*/ 	.byte	0x65, 0x70, 0x5f, 0x73, 0x72, 0x63, 0x2f, 0x69, 0x6e, 0x63, 0x6c, 0x75, 0x64, 0x65, 0x2f, 0x63
        /*006e*/ 	.byte	0x75, 0x74, 0x65, 0x2f, 0x61, 0x74, 0x6f, 0x6d, 0x2f, 0x63, 0x6f, 0x70, 0x79, 0x5f, 0x74, 0x72
        /*007e*/ 	.byte	0x61, 0x69, 0x74, 0x73, 0x5f, 0x73, 0x6d, 0x31, 0x30, 0x30, 0x2e, 0x68, 0x70, 0x70, 0x00
	.type		$str$25,@object
	.size		$str$25,(__unnamed_1 - $str$25)
$str$25:
        /*008d*/ 	.byte	0x28, 0x28, 0x75, 0x69, 0x6e, 0x74, 0x33, 0x32, 0x5f, 0x74, 0x28, 0x74, 0x68, 0x72, 0x65, 0x61
        /*009d*/ 	.byte	0x64, 0x49, 0x64, 0x78, 0x2e, 0x78, 0x29, 0x20, 0x2f, 0x20, 0x33, 0x32, 0x29, 0x20, 0x25, 0x20
        /*00ad*/ 	.byte	0x34, 0x29, 0x20, 0x3d, 0x3d, 0x20, 0x28, 0x28, 0x28, 0x74, 0x6d, 0x65, 0x6d, 0x5f, 0x61, 0x64
        /*00bd*/ 	.byte	0x64, 0x72, 0x20, 0x3e, 0x3e, 0x20, 0x31, 0x36, 0x29, 0x20, 0x2f, 0x20, 0x33, 0x32, 0x29, 0x20
        /*00cd*/ 	.byte	0x25, 0x20, 0x34, 0x29, 0x00
	.type		__unnamed_1,@object
	.size		__unnamed_1,(__unnamed_2 - __unnamed_1)
__unnamed_1:
        /*00d2*/ 	.byte	0x61, 0x75, 0x74, 0x6f, 0x20, 0x63, 0x75, 0x74, 0x65, 0x3a, 0x3a, 0x61, 0x73, 0x5f, 0x70, 0x6f
        /* <DEDUP_REMOVED lines=24> */
        /*0262*/ 	.byte	0x43, 0x3c, 0x38, 0x31, 0x39, 0x32, 0x3e, 0x3e, 0x3e, 0x3e, 0x5d, 0x00
	.type		__unnamed_2,@object
	.size		__unnamed_2,(__unnamed_3 - __unnamed_2)
__unnamed_2:
        /* <DEDUP_REMOVED lines=26> */
	.type		__unnamed_3,@object
	.size		__unnamed_3,(.L_3 - __unnamed_3)
__unnamed_3:
        /* <DEDUP_REMOVED lines=42> */
        /*06aa*/ 	.byte	0x3e, 0x3e, 0x3e, 0x3e, 0x5d, 0x00
.L_3:


//--------------------- .nv.shared._ZN7cutlass13device_kernelINS_4gemm6kernel13GemmUniversalIN4cute5tupleIJiiiiEEENS1_10collective13CollectiveMmaINS1_35MainloopSm100TmaUmmaWarpSpecializedILi5ELi2ELi2ENS5_IJNS4_1CILi1EEENSA_ILi2EEESB_EEEEENS5_IJNSA_ILi128EEENSA_ILi256EEENSA_ILi64EEEEEENS_12float_e4m3_tENS5_IJlSB_lEEESJ_SK_NS4_8TiledMMAINS4_8MMA_AtomIJNS4_10MMA_TraitsINS4_19SM100_MMA_F8F6F4_SSEJSJ_SJ_fSF_SG_NS4_17integral_constantINS4_4UMMA5MajorELSR_0EEESS_NSP_INSQ_7ScaleInELST_0EEESU_EEEEEENS4_6LayoutINS5_IJSB_SB_SB_EEENS5_IJNSA_ILi0EEESZ_SZ_EEEEENS5_IJNS4_10UnderscoreES12_S12_EEEEENS4_23SM90_TMA_LOAD_MULTICASTENS4_14ComposedLayoutINS4_7SwizzleILi2ELi4ELi3EEENS4_18smem_ptr_flag_bitsILi8EEENSX_INS5_IJNSA_ILi8EEESH_EEENS5_IJSH_SB_EEEEEEEvNS4_8identityENS4_13SM90_TMA_LOADES1F_vS1G_EENS_8epilogue10collective18CollectiveEpilogueINS1J_23Sm100TmaWarpSpecializedILi4ELi2ELi64ELb0ELb0EEEJSI_NS5_IJNSX_ISF_SB_EENSX_ISH_SB_EEEEESJ_SK_SJ_SK_NS1J_6fusion15FusionCallbacksIS1N_NS1R_17LinearCombinationISJ_fSJ_fLNS_15FloatRoundStyleE2EEESI_S1Q_JEEENS4_5SM1004TMEM4LOAD26SM100_TMEM_LOAD_32dp32b64xES1H_S1F_NS4_39AutoVectorizingCopyWithAssumedAlignmentILi128EEENS4_14SM90_TMA_STOREES1F_S22_S22_EEEvvEEEEvNT_6ParamsE --------------------------
	.section	.nv.shared._ZN7cutlass13device_kernelINS_4gemm6kernel13GemmUniversalIN4cute5tupleIJiiiiEEENS1_10collective13CollectiveMmaINS1_35MainloopSm100TmaUmmaWarpSpecializedILi5ELi2ELi2ENS5_IJNS4_1CILi1EEENSA_ILi2EEESB_EEEEENS5_IJNSA_ILi128EEENSA_ILi256EEENSA_ILi64EEEEEENS_12float_e4m3_tENS5_IJlSB_lEEESJ_SK_NS4_8TiledMMAINS4_8MMA_AtomIJNS4_10MMA_TraitsINS4_19SM100_MMA_F8F6F4_SSEJSJ_SJ_fSF_SG_NS4_17integral_constantINS4_4UMMA5MajorELSR_0EEESS_NSP_INSQ_7ScaleInELST_0EEESU_EEEEEENS4_6LayoutINS5_IJSB_SB_SB_EEENS5_IJNSA_ILi0EEESZ_SZ_EEEEENS5_IJNS4_10UnderscoreES12_S12_EEEEENS4_23SM90_TMA_LOAD_MULTICASTENS4_14ComposedLayoutINS4_7SwizzleILi2ELi4ELi3EEENS4_18smem_ptr_flag_bitsILi8EEENSX_INS5_IJNSA_ILi8EEESH_EEENS5_IJSH_SB_EEEEEEEvNS4_8identityENS4_13SM90_TMA_LOADES1F_vS1G_EENS_8epilogue10collective18CollectiveEpilogueINS1J_23Sm100TmaWarpSpecializedILi4ELi2ELi64ELb0ELb0EEEJSI_NS5_IJNSX_ISF_SB_EENSX_ISH_SB_EEEEESJ_SK_SJ_SK_NS1J_6fusion15FusionCallbacksIS1N_NS1R_17LinearCombinationISJ_fSJ_fLNS_15FloatRoundStyleE2EEESI_S1Q_JEEENS4_5SM1004TMEM4LOAD26SM100_TMEM_LOAD_32dp32b64xES1H_S1F_NS4_39AutoVectorizingCopyWithAssumedAlignmentILi128EEENS4_14SM90_TMA_STOREES1F_S22_S22_EEEvvEEEEvNT_6ParamsE,"aw",@nobits
	.sectionflags	@""
	.align	16
	.zero		1024


//--------------------- .nv.shared.reserved.0     --------------------------
	.section	.nv.shared.reserved.0,"aw",@nobits
	.weak		__nv_reservedSMEM_offset_0_alias
	.size		__nv_reservedSMEM_offset_0_alias, 0, 64
	.other		__nv_reservedSMEM_offset_0_alias,@"STO_CUDA_RESERVED_SHARED STV_DEFAULT"
__nv_reservedSMEM_offset_0_alias:
	.zero		0
.nv.shared.reserved.0:
	.zero		64
	.weak		__nv_reservedSMEM_tcgen05_partition
	.type		__nv_reservedSMEM_tcgen05_partition,@object
	.size		__nv_reservedSMEM_tcgen05_partition,(.L_0 - __nv_reservedSMEM_tcgen05_partition)
__nv_reservedSMEM_tcgen05_partition:
	.zero		32
.L_0:


//--------------------- .nv.global                --------------------------
	.section	.nv.global,"aw",@nobits
.nv.global:
	.type		_ZN39_INTERNAL_843669f3_4_k_cu_0b38680a_81774cute1_E,@object
	.size		_ZN39_INTERNAL_843669f3_4_k_cu_0b38680a_81774cute1_E,(_ZN39_INTERNAL_843669f3_4_k_cu_0b38680a_81774cuda3std3__45__cpo6cbeginE - _ZN39_INTERNAL_843669f3_4_k_cu_0b38680a_81774cute1_E)
_ZN39_INTERNAL_843669f3_4_k_cu_0b38680a_81774cute1_E:
	.zero		1
	.type		_ZN39_INTERNAL_843669f3_4_k_cu_0b38680a_81774cuda3std3__45__cpo6cbeginE,@object
	.size		_ZN39_INTERNAL_843669f3_4_k_cu_0b38680a_81774cuda3std3__45__cpo6cbeginE,(_ZN39_INTERNAL_843669f3_4_k_cu_0b38680a_81774cuda3std3__48in_placeE - _ZN39_INTERNAL_843669f3_4_k_cu_0b38680a_81774cuda3std3__45__cpo6cbeginE)
_ZN39_INTERNAL_843669f3_4_k_cu_0b38680a_81774cuda3std3__45__cpo6cbeginE:
	.zero		1
	.type		_ZN39_INTERNAL_843669f3_4_k_cu_0b38680a_81774cuda3std3__48in_placeE,@object
	.size		_ZN39_INTERNAL_843669f3_4_k_cu_0b38680a_81774cuda3std3__48in_placeE,(_ZN39_INTERNAL_843669f3_4_k_cu_0b38680a_81774cuda3std6ranges3__45__cpo9iter_moveE - _ZN39_INTERNAL_843669f3_4_k_cu_0b38680a_81774cuda3std3__48in_placeE)
_ZN39_INTERNAL_843669f3_4_k_cu_0b38680a_81774cuda3std3__48in_placeE:
	.zero		1
	.type		_ZN39_INTERNAL_843669f3_4_k_cu_0b38680a_81774cuda3std6ranges3__45__cpo9iter_moveE,@object
	.size		_ZN39_INTERNAL_843669f3_4_k_cu_0b38680a_81774cuda3std6ranges3__45__cpo9iter_moveE,(_ZN39_INTERNAL_843669f3_4_k_cu_0b38680a_81774cuda3std3__45__cpo5beginE - _ZN39_INTERNAL_843669f3_4_k_cu_0b38680a_81774cuda3std6ranges3__45__cpo9iter_moveE)
_ZN39_INTERNAL_843669f3_4_k_cu_0b38680a_81774cuda3std6ranges3__45__cpo9iter_moveE:
	.zero		1
	.type		_ZN39_INTERNAL_843669f3_4_k_cu_0b38680a_81774cuda3std3__45__cpo5beginE,@object
	.size		_ZN39_INTERNAL_843669f3_4_k_cu_0b38680a_81774cuda3std3__45__cpo5beginE,(_ZN39_INTERNAL_843669f3_4_k_cu_0b38680a_81774cuda3std3__441_GLOBAL__N__843669f3_4_k_cu_0b38680a_81776ignoreE - _ZN39_INTERNAL_843669f3_4_k_cu_0b38680a_81774cuda3std3__45__cpo5beginE)
_ZN39_INTERNAL_843669f3_4_k_cu_0b38680a_81774cuda3std3__45__cpo5beginE:
	.zero		1
	.type		_ZN39_INTERNAL_843669f3_4_k_cu_0b38680a_81774cuda3std3__441_GLOBAL__N__843669f3_4_k_cu_0b38680a_81776ignoreE,@object
	.size		_ZN39_INTERNAL_843669f3_4_k_cu_0b38680a_81774cuda3std3__441_GLOBAL__N__843669f3_4_k_cu_0b38680a_81776ignoreE,(_ZN39_INTERNAL_843669f3_4_k_cu_0b38680a_81774cute7productE - _ZN39_INTERNAL_843669f3_4_k_cu_0b38680a_81774cuda3std3__441_GLOBAL__N__843669f3_4_k_cu_0b38680a_81776ignoreE)
_ZN39_INTERNAL_843669f3_4_k_cu_0b38680a_81774cuda3std3__441_GLOBAL__N__843669f3_4_k_cu_0b38680a_81776ignoreE:
	.zero		1
	.type		_ZN39_INTERNAL_843669f3_4_k_cu_0b38680a_81774cute7productE,@object
	.size		_ZN39_INTERNAL_843669f3_4_k_cu_0b38680a_81774cute7productE,(_ZN39_INTERNAL_843669f3_4_k_cu_0b38680a_81774cuda3std3__45__cpo3endE - _ZN39_INTERNAL_843669f3_4_k_cu_0b38680a_81774cute7productE)
_ZN39_INTERNAL_843669f3_4_k_cu_0b38680a_81774cute7productE:
	.zero		1
	.type		_ZN39_INTERNAL_843669f3_4_k_cu_0b38680a_81774cuda3std3__45__cpo3endE,@object
	.size		_ZN39_INTERNAL_843669f3_4_k_cu_0b38680a_81774cuda3std3__45__cpo3endE,(_ZN39_INTERNAL_843669f3_4_k_cu_0b38680a_81774cuda3std3__419piecewise_constructE - _ZN39_INTERNAL_843669f3_4_k_cu_0b38680a_81774cuda3std3__45__cpo3endE)
_ZN39_INTERNAL_843669f3_4_k_cu_0b38680a_81774cuda3std3__45__cpo3endE:
	.zero		1
	.type		_ZN39_INTERNAL_843669f3_4_k_cu_0b38680a_81774cuda3std3__419piecewise_constructE,@object
	.size		_ZN39_INTERNAL_843669f3_4_k_cu_0b38680a_81774cuda3std3__419piecewise_constructE,(_ZN39_INTERNAL_843669f3_4_k_cu_0b38680a_81774cuda3std3__45__cpo4cendE - _ZN39_INTERNAL_843669f3_4_k_cu_0b38680a_81774cuda3std3__419piecewise_constructE)
_ZN39_INTERNAL_843669f3_4_k_cu_0b38680a_81774cuda3std3__419piecewise_constructE:
	.zero		1
	.type		_ZN39_INTERNAL_843669f3_4_k_cu_0b38680a_81774cuda3std3__45__cpo4cendE,@object
	.size		_ZN39_INTERNAL_843669f3_4_k_cu_0b38680a_81774cuda3std3__45__cpo4cendE,(_ZN39_INTERNAL_843669f3_4_k_cu_0b38680a_81774cuda3std6ranges3__45__cpo4swapE - _ZN39_INTERNAL_843669f3_4_k_cu_0b38680a_81774cuda3std3__45__cpo4cendE)
_ZN39_INTERNAL_843669f3_4_k_cu_0b38680a_81774cuda3std3__45__cpo4cendE:
	.zero		1
	.type		_ZN39_INTERNAL_843669f3_4_k_cu_0b38680a_81774cuda3std6ranges3__45__cpo4swapE,@object
	.size		_ZN39_INTERNAL_843669f3_4_k_cu_0b38680a_81774cuda3std6ranges3__45__cpo4swapE,(.L_11 - _ZN39_INTERNAL_843669f3_4_k_cu_0b38680a_81774cuda3std6ranges3__45__cpo4swapE)
_ZN39_INTERNAL_843669f3_4_k_cu_0b38680a_81774cuda3std6ranges3__45__cpo4swapE:
	.zero		1
.L_11:


//--------------------- .nv.constant0._ZN7cutlass13device_kernelINS_4gemm6kernel13GemmUniversalIN4cute5tupleIJiiiiEEENS1_10collective13CollectiveMmaINS1_35MainloopSm100TmaUmmaWarpSpecializedILi5ELi2ELi2ENS5_IJNS4_1CILi1EEENSA_ILi2EEESB_EEEEENS5_IJNSA_ILi128EEENSA_ILi256EEENSA_ILi64EEEEEENS_12float_e4m3_tENS5_IJlSB_lEEESJ_SK_NS4_8TiledMMAINS4_8MMA_AtomIJNS4_10MMA_TraitsINS4_19SM100_MMA_F8F6F4_SSEJSJ_SJ_fSF_SG_NS4_17integral_constantINS4_4UMMA5MajorELSR_0EEESS_NSP_INSQ_7ScaleInELST_0EEESU_EEEEEENS4_6LayoutINS5_IJSB_SB_SB_EEENS5_IJNSA_ILi0EEESZ_SZ_EEEEENS5_IJNS4_10UnderscoreES12_S12_EEEEENS4_23SM90_TMA_LOAD_MULTICASTENS4_14ComposedLayoutINS4_7SwizzleILi2ELi4ELi3EEENS4_18smem_ptr_flag_bitsILi8EEENSX_INS5_IJNSA_ILi8EEESH_EEENS5_IJSH_SB_EEEEEEEvNS4_8identityENS4_13SM90_TMA_LOADES1F_vS1G_EENS_8epilogue10collective18CollectiveEpilogueINS1J_23Sm100TmaWarpSpecializedILi4ELi2ELi64ELb0ELb0EEEJSI_NS5_IJNSX_ISF_SB_EENSX_ISH_SB_EEEEESJ_SK_SJ_SK_NS1J_6fusion15FusionCallbacksIS1N_NS1R_17LinearCombinationISJ_fSJ_fLNS_15FloatRoundStyleE2EEESI_S1Q_JEEENS4_5SM1004TMEM4LOAD26SM100_TMEM_LOAD_32dp32b64xES1H_S1F_NS4_39AutoVectorizingCopyWithAssumedAlignmentILi128EEENS4_14SM90_TMA_STOREES1F_S22_S22_EEEvvEEEEvNT_6ParamsE --------------------------
	.section	.nv.constant0._ZN7cutlass13device_kernelINS_4gemm6kernel13GemmUniversalIN4cute5tupleIJiiiiEEENS1_10collective13CollectiveMmaINS1_35MainloopSm100TmaUmmaWarpSpecializedILi5ELi2ELi2ENS5_IJNS4_1CILi1EEENSA_ILi2EEESB_EEEEENS5_IJNSA_ILi128EEENSA_ILi256EEENSA_ILi64EEEEEENS_12float_e4m3_tENS5_IJlSB_lEEESJ_SK_NS4_8TiledMMAINS4_8MMA_AtomIJNS4_10MMA_TraitsINS4_19SM100_MMA_F8F6F4_SSEJSJ_SJ_fSF_SG_NS4_17integral_constantINS4_4UMMA5MajorELSR_0EEESS_NSP_INSQ_7ScaleInELST_0EEESU_EEEEEENS4_6LayoutINS5_IJSB_SB_SB_EEENS5_IJNSA_ILi0EEESZ_SZ_EEEEENS5_IJNS4_10UnderscoreES12_S12_EEEEENS4_23SM90_TMA_LOAD_MULTICASTENS4_14ComposedLayoutINS4_7SwizzleILi2ELi4ELi3EEENS4_18smem_ptr_flag_bitsILi8EEENSX_INS5_IJNSA_ILi8EEESH_EEENS5_IJSH_SB_EEEEEEEvNS4_8identityENS4_13SM90_TMA_LOADES1F_vS1G_EENS_8epilogue10collective18CollectiveEpilogueINS1J_23Sm100TmaWarpSpecializedILi4ELi2ELi64ELb0ELb0EEEJSI_NS5_IJNSX_ISF_SB_EENSX_ISH_SB_EEEEESJ_SK_SJ_SK_NS1J_6fusion15FusionCallbacksIS1N_NS1R_17LinearCombinationISJ_fSJ_fLNS_15FloatRoundStyleE2EEESI_S1Q_JEEENS4_5SM1004TMEM4LOAD26SM100_TMEM_LOAD_32dp32b64xES1H_S1F_NS4_39AutoVectorizingCopyWithAssumedAlignmentILi128EEENS4_14SM90_TMA_STOREES1F_S22_S22_EEEvvEEEEvNT_6ParamsE,"a",@progbits
	.sectionflags	@""
	.align	4
.nv.constant0._ZN7cutlass13device_kernelINS_4gemm6kernel13GemmUniversalIN4cute5tupleIJiiiiEEENS1_10collective13CollectiveMmaINS1_35MainloopSm100TmaUmmaWarpSpecializedILi5ELi2ELi2ENS5_IJNS4_1CILi1EEENSA_ILi2EEESB_EEEEENS5_IJNSA_ILi128EEENSA_ILi256EEENSA_ILi64EEEEEENS_12float_e4m3_tENS5_IJlSB_lEEESJ_SK_NS4_8TiledMMAINS4_8MMA_AtomIJNS4_10MMA_TraitsINS4_19SM100_MMA_F8F6F4_SSEJSJ_SJ_fSF_SG_NS4_17integral_constantINS4_4UMMA5MajorELSR_0EEESS_NSP_INSQ_7ScaleInELST_0EEESU_EEEEEENS4_6LayoutINS5_IJSB_SB_SB_EEENS5_IJNSA_ILi0EEESZ_SZ_EEEEENS5_IJNS4_10UnderscoreES12_S12_EEEEENS4_23SM90_TMA_LOAD_MULTICASTENS4_14ComposedLayoutINS4_7SwizzleILi2ELi4ELi3EEENS4_18smem_ptr_flag_bitsILi8EEENSX_INS5_IJNSA_ILi8EEESH_EEENS5_IJSH_SB_EEEEEEEvNS4_8identityENS4_13SM90_TMA_LOADES1F_vS1G_EENS_8epilogue10collective18CollectiveEpilogueINS1J_23Sm100TmaWarpSpecializedILi4ELi2ELi64ELb0ELb0EEEJSI_NS5_IJNSX_ISF_SB_EENSX_ISH_SB_EEEEESJ_SK_SJ_SK_NS1J_6fusion15FusionCallbacksIS1N_NS1R_17LinearCombinationISJ_fSJ_fLNS_15FloatRoundStyleE2EEESI_S1Q_JEEENS4_5SM1004TMEM4LOAD26SM100_TMEM_LOAD_32dp32b64xES1H_S1F_NS4_39AutoVectorizingCopyWithAssumedAlignmentILi128EEENS4_14SM90_TMA_STOREES1F_S22_S22_EEEvvEEEEvNT_6ParamsE:
	.zero		2944


//--------------------- SYMBOLS --------------------------

	.type		.nv.reservedSmem.offset0,@object
	.size		.nv.reservedSmem.offset0,0x4
	.type		.nv.reservedSmem.cap,@object
	.size		.nv.reservedSmem.cap,0x4
	.type		__assertfail,@function
